//
// Generated by NVIDIA NVVM Compiler
//
// Compiler Build ID: CL-36424714
// Cuda compilation tools, release 13.0, V13.0.88
// Based on NVVM 20.0.0
//

.version 9.0
.target sm_100
.address_size 64

	// .globl	_Z10CopyKernelILi1ELi1EEvPKvPv

.visible .entry _Z10CopyKernelILi1ELi1EEvPKvPv(
	.param .u64 .ptr .align 1 _Z10CopyKernelILi1ELi1EEvPKvPv_param_0,
	.param .u64 .ptr .align 1 _Z10CopyKernelILi1ELi1EEvPKvPv_param_1
)
{
	.reg .b16 	%rs<2>;
	.reg .b32 	%r<5>;
	.reg .b64 	%rd<8>;

	ld.param.u64 	%rd1, [_Z10CopyKernelILi1ELi1EEvPKvPv_param_0];
	ld.param.u64 	%rd2, [_Z10CopyKernelILi1ELi1EEvPKvPv_param_1];
	cvta.to.global.u64 	%rd3, %rd2;
	cvta.to.global.u64 	%rd4, %rd1;
	mov.u32 	%r1, %ctaid.x;
	mov.u32 	%r2, %ntid.x;
	mov.u32 	%r3, %tid.x;
	mad.lo.s32 	%r4, %r1, %r2, %r3;
	cvt.s64.s32 	%rd5, %r4;
	add.s64 	%rd6, %rd3, %rd5;
	add.s64 	%rd7, %rd4, %rd5;
	ld.global.u8 	%rs1, [%rd7];
	st.global.u8 	[%rd6], %rs1;
	ret;

}
	// .globl	_Z10CopyKernelILi2ELi1EEvPKvPv
.visible .entry _Z10CopyKernelILi2ELi1EEvPKvPv(
	.param .u64 .ptr .align 1 _Z10CopyKernelILi2ELi1EEvPKvPv_param_0,
	.param .u64 .ptr .align 1 _Z10CopyKernelILi2ELi1EEvPKvPv_param_1
)
{
	.reg .b16 	%rs<2>;
	.reg .b32 	%r<5>;
	.reg .b64 	%rd<8>;

	ld.param.u64 	%rd1, [_Z10CopyKernelILi2ELi1EEvPKvPv_param_0];
	ld.param.u64 	%rd2, [_Z10CopyKernelILi2ELi1EEvPKvPv_param_1];
	cvta.to.global.u64 	%rd3, %rd2;
	cvta.to.global.u64 	%rd4, %rd1;
	mov.u32 	%r1, %ctaid.x;
	mov.u32 	%r2, %ntid.x;
	mov.u32 	%r3, %tid.x;
	mad.lo.s32 	%r4, %r1, %r2, %r3;
	cvt.s64.s32 	%rd5, %r4;
	add.s64 	%rd6, %rd3, %rd5;
	add.s64 	%rd7, %rd4, %rd5;
	ld.global.u8 	%rs1, [%rd7];
	st.global.u8 	[%rd6], %rs1;
	ret;

}
	// .globl	_Z10CopyKernelILi4ELi1EEvPKvPv
.visible .entry _Z10CopyKernelILi4ELi1EEvPKvPv(
	.param .u64 .ptr .align 1 _Z10CopyKernelILi4ELi1EEvPKvPv_param_0,
	.param .u64 .ptr .align 1 _Z10CopyKernelILi4ELi1EEvPKvPv_param_1
)
{
	.reg .b16 	%rs<2>;
	.reg .b32 	%r<5>;
	.reg .b64 	%rd<8>;

	ld.param.u64 	%rd1, [_Z10CopyKernelILi4ELi1EEvPKvPv_param_0];
	ld.param.u64 	%rd2, [_Z10CopyKernelILi4ELi1EEvPKvPv_param_1];
	cvta.to.global.u64 	%rd3, %rd2;
	cvta.to.global.u64 	%rd4, %rd1;
	mov.u32 	%r1, %ctaid.x;
	mov.u32 	%r2, %ntid.x;
	mov.u32 	%r3, %tid.x;
	mad.lo.s32 	%r4, %r1, %r2, %r3;
	cvt.s64.s32 	%rd5, %r4;
	add.s64 	%rd6, %rd3, %rd5;
	add.s64 	%rd7, %rd4, %rd5;
	ld.global.u8 	%rs1, [%rd7];
	st.global.u8 	[%rd6], %rs1;
	ret;

}
	// .globl	_Z10CopyKernelILi8ELi1EEvPKvPv
.visible .entry _Z10CopyKernelILi8ELi1EEvPKvPv(
	.param .u64 .ptr .align 1 _Z10CopyKernelILi8ELi1EEvPKvPv_param_0,
	.param .u64 .ptr .align 1 _Z10CopyKernelILi8ELi1EEvPKvPv_param_1
)
{
	.reg .b16 	%rs<2>;
	.reg .b32 	%r<5>;
	.reg .b64 	%rd<8>;

	ld.param.u64 	%rd1, [_Z10CopyKernelILi8ELi1EEvPKvPv_param_0];
	ld.param.u64 	%rd2, [_Z10CopyKernelILi8ELi1EEvPKvPv_param_1];
	cvta.to.global.u64 	%rd3, %rd2;
	cvta.to.global.u64 	%rd4, %rd1;
	mov.u32 	%r1, %ctaid.x;
	mov.u32 	%r2, %ntid.x;
	mov.u32 	%r3, %tid.x;
	mad.lo.s32 	%r4, %r1, %r2, %r3;
	cvt.s64.s32 	%rd5, %r4;
	add.s64 	%rd6, %rd3, %rd5;
	add.s64 	%rd7, %rd4, %rd5;
	ld.global.u8 	%rs1, [%rd7];
	st.global.u8 	[%rd6], %rs1;
	ret;

}
	// .globl	_Z10CopyKernelILi16ELi1EEvPKvPv
.visible .entry _Z10CopyKernelILi16ELi1EEvPKvPv(
	.param .u64 .ptr .align 1 _Z10CopyKernelILi16ELi1EEvPKvPv_param_0,
	.param .u64 .ptr .align 1 _Z10CopyKernelILi16ELi1EEvPKvPv_param_1
)
{
	.reg .b16 	%rs<2>;
	.reg .b32 	%r<5>;
	.reg .b64 	%rd<8>;

	ld.param.u64 	%rd1, [_Z10CopyKernelILi16ELi1EEvPKvPv_param_0];
	ld.param.u64 	%rd2, [_Z10CopyKernelILi16ELi1EEvPKvPv_param_1];
	cvta.to.global.u64 	%rd3, %rd2;
	cvta.to.global.u64 	%rd4, %rd1;
	mov.u32 	%r1, %ctaid.x;
	mov.u32 	%r2, %ntid.x;
	mov.u32 	%r3, %tid.x;
	mad.lo.s32 	%r4, %r1, %r2, %r3;
	cvt.s64.s32 	%rd5, %r4;
	add.s64 	%rd6, %rd3, %rd5;
	add.s64 	%rd7, %rd4, %rd5;
	ld.global.u8 	%rs1, [%rd7];
	st.global.u8 	[%rd6], %rs1;
	ret;

}
	// .globl	_Z10CopyKernelILi32ELi1EEvPKvPv
.visible .entry _Z10CopyKernelILi32ELi1EEvPKvPv(
	.param .u64 .ptr .align 1 _Z10CopyKernelILi32ELi1EEvPKvPv_param_0,
	.param .u64 .ptr .align 1 _Z10CopyKernelILi32ELi1EEvPKvPv_param_1
)
{
	.reg .b16 	%rs<2>;
	.reg .b32 	%r<5>;
	.reg .b64 	%rd<8>;

	ld.param.u64 	%rd1, [_Z10CopyKernelILi32ELi1EEvPKvPv_param_0];
	ld.param.u64 	%rd2, [_Z10CopyKernelILi32ELi1EEvPKvPv_param_1];
	cvta.to.global.u64 	%rd3, %rd2;
	cvta.to.global.u64 	%rd4, %rd1;
	mov.u32 	%r1, %ctaid.x;
	mov.u32 	%r2, %ntid.x;
	mov.u32 	%r3, %tid.x;
	mad.lo.s32 	%r4, %r1, %r2, %r3;
	cvt.s64.s32 	%rd5, %r4;
	add.s64 	%rd6, %rd3, %rd5;
	add.s64 	%rd7, %rd4, %rd5;
	ld.global.u8 	%rs1, [%rd7];
	st.global.u8 	[%rd6], %rs1;
	ret;

}
	// .globl	_Z10CopyKernelILi64ELi1EEvPKvPv
.visible .entry _Z10CopyKernelILi64ELi1EEvPKvPv(
	.param .u64 .ptr .align 1 _Z10CopyKernelILi64ELi1EEvPKvPv_param_0,
	.param .u64 .ptr .align 1 _Z10CopyKernelILi64ELi1EEvPKvPv_param_1
)
{
	.reg .b16 	%rs<2>;
	.reg .b32 	%r<5>;
	.reg .b64 	%rd<8>;

	ld.param.u64 	%rd1, [_Z10CopyKernelILi64ELi1EEvPKvPv_param_0];
	ld.param.u64 	%rd2, [_Z10CopyKernelILi64ELi1EEvPKvPv_param_1];
	cvta.to.global.u64 	%rd3, %rd2;
	cvta.to.global.u64 	%rd4, %rd1;
	mov.u32 	%r1, %ctaid.x;
	mov.u32 	%r2, %ntid.x;
	mov.u32 	%r3, %tid.x;
	mad.lo.s32 	%r4, %r1, %r2, %r3;
	cvt.s64.s32 	%rd5, %r4;
	add.s64 	%rd6, %rd3, %rd5;
	add.s64 	%rd7, %rd4, %rd5;
	ld.global.u8 	%rs1, [%rd7];
	st.global.u8 	[%rd6], %rs1;
	ret;

}
	// .globl	_Z10CopyKernelILi128ELi1EEvPKvPv
.visible .entry _Z10CopyKernelILi128ELi1EEvPKvPv(
	.param .u64 .ptr .align 1 _Z10CopyKernelILi128ELi1EEvPKvPv_param_0,
	.param .u64 .ptr .align 1 _Z10CopyKernelILi128ELi1EEvPKvPv_param_1
)
{
	.reg .b16 	%rs<2>;
	.reg .b32 	%r<5>;
	.reg .b64 	%rd<8>;

	ld.param.u64 	%rd1, [_Z10CopyKernelILi128ELi1EEvPKvPv_param_0];
	ld.param.u64 	%rd2, [_Z10CopyKernelILi128ELi1EEvPKvPv_param_1];
	cvta.to.global.u64 	%rd3, %rd2;
	cvta.to.global.u64 	%rd4, %rd1;
	mov.u32 	%r1, %ctaid.x;
	mov.u32 	%r2, %ntid.x;
	mov.u32 	%r3, %tid.x;
	mad.lo.s32 	%r4, %r1, %r2, %r3;
	cvt.s64.s32 	%rd5, %r4;
	add.s64 	%rd6, %rd3, %rd5;
	add.s64 	%rd7, %rd4, %rd5;
	ld.global.u8 	%rs1, [%rd7];
	st.global.u8 	[%rd6], %rs1;
	ret;

}
	// .globl	_Z10CopyKernelILi256ELi1EEvPKvPv
.visible .entry _Z10CopyKernelILi256ELi1EEvPKvPv(
	.param .u64 .ptr .align 1 _Z10CopyKernelILi256ELi1EEvPKvPv_param_0,
	.param .u64 .ptr .align 1 _Z10CopyKernelILi256ELi1EEvPKvPv_param_1
)
{
	.reg .b16 	%rs<2>;
	.reg .b32 	%r<5>;
	.reg .b64 	%rd<8>;

	ld.param.u64 	%rd1, [_Z10CopyKernelILi256ELi1EEvPKvPv_param_0];
	ld.param.u64 	%rd2, [_Z10CopyKernelILi256ELi1EEvPKvPv_param_1];
	cvta.to.global.u64 	%rd3, %rd2;
	cvta.to.global.u64 	%rd4, %rd1;
	mov.u32 	%r1, %ctaid.x;
	mov.u32 	%r2, %ntid.x;
	mov.u32 	%r3, %tid.x;
	mad.lo.s32 	%r4, %r1, %r2, %r3;
	cvt.s64.s32 	%rd5, %r4;
	add.s64 	%rd6, %rd3, %rd5;
	add.s64 	%rd7, %rd4, %rd5;
	ld.global.u8 	%rs1, [%rd7];
	st.global.u8 	[%rd6], %rs1;
	ret;

}
	// .globl	_Z10CopyKernelILi512ELi1EEvPKvPv
.visible .entry _Z10CopyKernelILi512ELi1EEvPKvPv(
	.param .u64 .ptr .align 1 _Z10CopyKernelILi512ELi1EEvPKvPv_param_0,
	.param .u64 .ptr .align 1 _Z10CopyKernelILi512ELi1EEvPKvPv_param_1
)
{
	.reg .b16 	%rs<2>;
	.reg .b32 	%r<5>;
	.reg .b64 	%rd<8>;

	ld.param.u64 	%rd1, [_Z10CopyKernelILi512ELi1EEvPKvPv_param_0];
	ld.param.u64 	%rd2, [_Z10CopyKernelILi512ELi1EEvPKvPv_param_1];
	cvta.to.global.u64 	%rd3, %rd2;
	cvta.to.global.u64 	%rd4, %rd1;
	mov.u32 	%r1, %ctaid.x;
	mov.u32 	%r2, %ntid.x;
	mov.u32 	%r3, %tid.x;
	mad.lo.s32 	%r4, %r1, %r2, %r3;
	cvt.s64.s32 	%rd5, %r4;
	add.s64 	%rd6, %rd3, %rd5;
	add.s64 	%rd7, %rd4, %rd5;
	ld.global.u8 	%rs1, [%rd7];
	st.global.u8 	[%rd6], %rs1;
	ret;

}
	// .globl	_Z10CopyKernelILi1024ELi1EEvPKvPv
.visible .entry _Z10CopyKernelILi1024ELi1EEvPKvPv(
	.param .u64 .ptr .align 1 _Z10CopyKernelILi1024ELi1EEvPKvPv_param_0,
	.param .u64 .ptr .align 1 _Z10CopyKernelILi1024ELi1EEvPKvPv_param_1
)
{
	.reg .b16 	%rs<2>;
	.reg .b32 	%r<5>;
	.reg .b64 	%rd<8>;

	ld.param.u64 	%rd1, [_Z10CopyKernelILi1024ELi1EEvPKvPv_param_0];
	ld.param.u64 	%rd2, [_Z10CopyKernelILi1024ELi1EEvPKvPv_param_1];
	cvta.to.global.u64 	%rd3, %rd2;
	cvta.to.global.u64 	%rd4, %rd1;
	mov.u32 	%r1, %ctaid.x;
	mov.u32 	%r2, %ntid.x;
	mov.u32 	%r3, %tid.x;
	mad.lo.s32 	%r4, %r1, %r2, %r3;
	cvt.s64.s32 	%rd5, %r4;
	add.s64 	%rd6, %rd3, %rd5;
	add.s64 	%rd7, %rd4, %rd5;
	ld.global.u8 	%rs1, [%rd7];
	st.global.u8 	[%rd6], %rs1;
	ret;

}
	// .globl	_Z10CopyKernelILi1ELi2EEvPKvPv
.visible .entry _Z10CopyKernelILi1ELi2EEvPKvPv(
	.param .u64 .ptr .align 1 _Z10CopyKernelILi1ELi2EEvPKvPv_param_0,
	.param .u64 .ptr .align 1 _Z10CopyKernelILi1ELi2EEvPKvPv_param_1
)
{
	.reg .b16 	%rs<2>;
	.reg .b32 	%r<5>;
	.reg .b64 	%rd<8>;

	ld.param.u64 	%rd1, [_Z10CopyKernelILi1ELi2EEvPKvPv_param_0];
	ld.param.u64 	%rd2, [_Z10CopyKernelILi1ELi2EEvPKvPv_param_1];
	cvta.to.global.u64 	%rd3, %rd2;
	cvta.to.global.u64 	%rd4, %rd1;
	mov.u32 	%r1, %ctaid.x;
	mov.u32 	%r2, %ntid.x;
	mov.u32 	%r3, %tid.x;
	mad.lo.s32 	%r4, %r1, %r2, %r3;
	mul.wide.s32 	%rd5, %r4, 2;
	add.s64 	%rd6, %rd3, %rd5;
	add.s64 	%rd7, %rd4, %rd5;
	ld.global.u16 	%rs1, [%rd7];
	st.global.u16 	[%rd6], %rs1;
	ret;

}
	// .globl	_Z10CopyKernelILi2ELi2EEvPKvPv
.visible .entry _Z10CopyKernelILi2ELi2EEvPKvPv(
	.param .u64 .ptr .align 1 _Z10CopyKernelILi2ELi2EEvPKvPv_param_0,
	.param .u64 .ptr .align 1 _Z10CopyKernelILi2ELi2EEvPKvPv_param_1
)
{
	.reg .b16 	%rs<2>;
	.reg .b32 	%r<5>;
	.reg .b64 	%rd<8>;

	ld.param.u64 	%rd1, [_Z10CopyKernelILi2ELi2EEvPKvPv_param_0];
	ld.param.u64 	%rd2, [_Z10CopyKernelILi2ELi2EEvPKvPv_param_1];
	cvta.to.global.u64 	%rd3, %rd2;
	cvta.to.global.u64 	%rd4, %rd1;
	mov.u32 	%r1, %ctaid.x;
	mov.u32 	%r2, %ntid.x;
	mov.u32 	%r3, %tid.x;
	mad.lo.s32 	%r4, %r1, %r2, %r3;
	mul.wide.s32 	%rd5, %r4, 2;
	add.s64 	%rd6, %rd3, %rd5;
	add.s64 	%rd7, %rd4, %rd5;
	ld.global.u16 	%rs1, [%rd7];
	st.global.u16 	[%rd6], %rs1;
	ret;

}
	// .globl	_Z10CopyKernelILi4ELi2EEvPKvPv
.visible .entry _Z10CopyKernelILi4ELi2EEvPKvPv(
	.param .u64 .ptr .align 1 _Z10CopyKernelILi4ELi2EEvPKvPv_param_0,
	.param .u64 .ptr .align 1 _Z10CopyKernelILi4ELi2EEvPKvPv_param_1
)
{
	.reg .b16 	%rs<2>;
	.reg .b32 	%r<5>;
	.reg .b64 	%rd<8>;

	ld.param.u64 	%rd1, [_Z10CopyKernelILi4ELi2EEvPKvPv_param_0];
	ld.param.u64 	%rd2, [_Z10CopyKernelILi4ELi2EEvPKvPv_param_1];
	cvta.to.global.u64 	%rd3, %rd2;
	cvta.to.global.u64 	%rd4, %rd1;
	mov.u32 	%r1, %ctaid.x;
	mov.u32 	%r2, %ntid.x;
	mov.u32 	%r3, %tid.x;
	mad.lo.s32 	%r4, %r1, %r2, %r3;
	mul.wide.s32 	%rd5, %r4, 2;
	add.s64 	%rd6, %rd3, %rd5;
	add.s64 	%rd7, %rd4, %rd5;
	ld.global.u16 	%rs1, [%rd7];
	st.global.u16 	[%rd6], %rs1;
	ret;

}
	// .globl	_Z10CopyKernelILi8ELi2EEvPKvPv
.visible .entry _Z10CopyKernelILi8ELi2EEvPKvPv(
	.param .u64 .ptr .align 1 _Z10CopyKernelILi8ELi2EEvPKvPv_param_0,
	.param .u64 .ptr .align 1 _Z10CopyKernelILi8ELi2EEvPKvPv_param_1
)
{
	.reg .b16 	%rs<2>;
	.reg .b32 	%r<5>;
	.reg .b64 	%rd<8>;

	ld.param.u64 	%rd1, [_Z10CopyKernelILi8ELi2EEvPKvPv_param_0];
	ld.param.u64 	%rd2, [_Z10CopyKernelILi8ELi2EEvPKvPv_param_1];
	cvta.to.global.u64 	%rd3, %rd2;
	cvta.to.global.u64 	%rd4, %rd1;
	mov.u32 	%r1, %ctaid.x;
	mov.u32 	%r2, %ntid.x;
	mov.u32 	%r3, %tid.x;
	mad.lo.s32 	%r4, %r1, %r2, %r3;
	mul.wide.s32 	%rd5, %r4, 2;
	add.s64 	%rd6, %rd3, %rd5;
	add.s64 	%rd7, %rd4, %rd5;
	ld.global.u16 	%rs1, [%rd7];
	st.global.u16 	[%rd6], %rs1;
	ret;

}
	// .globl	_Z10CopyKernelILi16ELi2EEvPKvPv
.visible .entry _Z10CopyKernelILi16ELi2EEvPKvPv(
	.param .u64 .ptr .align 1 _Z10CopyKernelILi16ELi2EEvPKvPv_param_0,
	.param .u64 .ptr .align 1 _Z10CopyKernelILi16ELi2EEvPKvPv_param_1
)
{
	.reg .b16 	%rs<2>;
	.reg .b32 	%r<5>;
	.reg .b64 	%rd<8>;

	ld.param.u64 	%rd1, [_Z10CopyKernelILi16ELi2EEvPKvPv_param_0];
	ld.param.u64 	%rd2, [_Z10CopyKernelILi16ELi2EEvPKvPv_param_1];
	cvta.to.global.u64 	%rd3, %rd2;
	cvta.to.global.u64 	%rd4, %rd1;
	mov.u32 	%r1, %ctaid.x;
	mov.u32 	%r2, %ntid.x;
	mov.u32 	%r3, %tid.x;
	mad.lo.s32 	%r4, %r1, %r2, %r3;
	mul.wide.s32 	%rd5, %r4, 2;
	add.s64 	%rd6, %rd3, %rd5;
	add.s64 	%rd7, %rd4, %rd5;
	ld.global.u16 	%rs1, [%rd7];
	st.global.u16 	[%rd6], %rs1;
	ret;

}
	// .globl	_Z10CopyKernelILi32ELi2EEvPKvPv
.visible .entry _Z10CopyKernelILi32ELi2EEvPKvPv(
	.param .u64 .ptr .align 1 _Z10CopyKernelILi32ELi2EEvPKvPv_param_0,
	.param .u64 .ptr .align 1 _Z10CopyKernelILi32ELi2EEvPKvPv_param_1
)
{
	.reg .b16 	%rs<2>;
	.reg .b32 	%r<5>;
	.reg .b64 	%rd<8>;

	ld.param.u64 	%rd1, [_Z10CopyKernelILi32ELi2EEvPKvPv_param_0];
	ld.param.u64 	%rd2, [_Z10CopyKernelILi32ELi2EEvPKvPv_param_1];
	cvta.to.global.u64 	%rd3, %rd2;
	cvta.to.global.u64 	%rd4, %rd1;
	mov.u32 	%r1, %ctaid.x;
	mov.u32 	%r2, %ntid.x;
	mov.u32 	%r3, %tid.x;
	mad.lo.s32 	%r4, %r1, %r2, %r3;
	mul.wide.s32 	%rd5, %r4, 2;
	add.s64 	%rd6, %rd3, %rd5;
	add.s64 	%rd7, %rd4, %rd5;
	ld.global.u16 	%rs1, [%rd7];
	st.global.u16 	[%rd6], %rs1;
	ret;

}
	// .globl	_Z10CopyKernelILi64ELi2EEvPKvPv
.visible .entry _Z10CopyKernelILi64ELi2EEvPKvPv(
	.param .u64 .ptr .align 1 _Z10CopyKernelILi64ELi2EEvPKvPv_param_0,
	.param .u64 .ptr .align 1 _Z10CopyKernelILi64ELi2EEvPKvPv_param_1
)
{
	.reg .b16 	%rs<2>;
	.reg .b32 	%r<5>;
	.reg .b64 	%rd<8>;

	ld.param.u64 	%rd1, [_Z10CopyKernelILi64ELi2EEvPKvPv_param_0];
	ld.param.u64 	%rd2, [_Z10CopyKernelILi64ELi2EEvPKvPv_param_1];
	cvta.to.global.u64 	%rd3, %rd2;
	cvta.to.global.u64 	%rd4, %rd1;
	mov.u32 	%r1, %ctaid.x;
	mov.u32 	%r2, %ntid.x;
	mov.u32 	%r3, %tid.x;
	mad.lo.s32 	%r4, %r1, %r2, %r3;
	mul.wide.s32 	%rd5, %r4, 2;
	add.s64 	%rd6, %rd3, %rd5;
	add.s64 	%rd7, %rd4, %rd5;
	ld.global.u16 	%rs1, [%rd7];
	st.global.u16 	[%rd6], %rs1;
	ret;

}
	// .globl	_Z10CopyKernelILi128ELi2EEvPKvPv
.visible .entry _Z10CopyKernelILi128ELi2EEvPKvPv(
	.param .u64 .ptr .align 1 _Z10CopyKernelILi128ELi2EEvPKvPv_param_0,
	.param .u64 .ptr .align 1 _Z10CopyKernelILi128ELi2EEvPKvPv_param_1
)
{
	.reg .b16 	%rs<2>;
	.reg .b32 	%r<5>;
	.reg .b64 	%rd<8>;

	ld.param.u64 	%rd1, [_Z10CopyKernelILi128ELi2EEvPKvPv_param_0];
	ld.param.u64 	%rd2, [_Z10CopyKernelILi128ELi2EEvPKvPv_param_1];
	cvta.to.global.u64 	%rd3, %rd2;
	cvta.to.global.u64 	%rd4, %rd1;
	mov.u32 	%r1, %ctaid.x;
	mov.u32 	%r2, %ntid.x;
	mov.u32 	%r3, %tid.x;
	mad.lo.s32 	%r4, %r1, %r2, %r3;
	mul.wide.s32 	%rd5, %r4, 2;
	add.s64 	%rd6, %rd3, %rd5;
	add.s64 	%rd7, %rd4, %rd5;
	ld.global.u16 	%rs1, [%rd7];
	st.global.u16 	[%rd6], %rs1;
	ret;

}
	// .globl	_Z10CopyKernelILi256ELi2EEvPKvPv
.visible .entry _Z10CopyKernelILi256ELi2EEvPKvPv(
	.param .u64 .ptr .align 1 _Z10CopyKernelILi256ELi2EEvPKvPv_param_0,
	.param .u64 .ptr .align 1 _Z10CopyKernelILi256ELi2EEvPKvPv_param_1
)
{
	.reg .b16 	%rs<2>;
	.reg .b32 	%r<5>;
	.reg .b64 	%rd<8>;

	ld.param.u64 	%rd1, [_Z10CopyKernelILi256ELi2EEvPKvPv_param_0];
	ld.param.u64 	%rd2, [_Z10CopyKernelILi256ELi2EEvPKvPv_param_1];
	cvta.to.global.u64 	%rd3, %rd2;
	cvta.to.global.u64 	%rd4, %rd1;
	mov.u32 	%r1, %ctaid.x;
	mov.u32 	%r2, %ntid.x;
	mov.u32 	%r3, %tid.x;
	mad.lo.s32 	%r4, %r1, %r2, %r3;
	mul.wide.s32 	%rd5, %r4, 2;
	add.s64 	%rd6, %rd3, %rd5;
	add.s64 	%rd7, %rd4, %rd5;
	ld.global.u16 	%rs1, [%rd7];
	st.global.u16 	[%rd6], %rs1;
	ret;

}
	// .globl	_Z10CopyKernelILi512ELi2EEvPKvPv
.visible .entry _Z10CopyKernelILi512ELi2EEvPKvPv(
	.param .u64 .ptr .align 1 _Z10CopyKernelILi512ELi2EEvPKvPv_param_0,
	.param .u64 .ptr .align 1 _Z10CopyKernelILi512ELi2EEvPKvPv_param_1
)
{
	.reg .b16 	%rs<2>;
	.reg .b32 	%r<5>;
	.reg .b64 	%rd<8>;

	ld.param.u64 	%rd1, [_Z10CopyKernelILi512ELi2EEvPKvPv_param_0];
	ld.param.u64 	%rd2, [_Z10CopyKernelILi512ELi2EEvPKvPv_param_1];
	cvta.to.global.u64 	%rd3, %rd2;
	cvta.to.global.u64 	%rd4, %rd1;
	mov.u32 	%r1, %ctaid.x;
	mov.u32 	%r2, %ntid.x;
	mov.u32 	%r3, %tid.x;
	mad.lo.s32 	%r4, %r1, %r2, %r3;
	mul.wide.s32 	%rd5, %r4, 2;
	add.s64 	%rd6, %rd3, %rd5;
	add.s64 	%rd7, %rd4, %rd5;
	ld.global.u16 	%rs1, [%rd7];
	st.global.u16 	[%rd6], %rs1;
	ret;

}
	// .globl	_Z10CopyKernelILi1024ELi2EEvPKvPv
.visible .entry _Z10CopyKernelILi1024ELi2EEvPKvPv(
	.param .u64 .ptr .align 1 _Z10CopyKernelILi1024ELi2EEvPKvPv_param_0,
	.param .u64 .ptr .align 1 _Z10CopyKernelILi1024ELi2EEvPKvPv_param_1
)
{
	.reg .b16 	%rs<2>;
	.reg .b32 	%r<5>;
	.reg .b64 	%rd<8>;

	ld.param.u64 	%rd1, [_Z10CopyKernelILi1024ELi2EEvPKvPv_param_0];
	ld.param.u64 	%rd2, [_Z10CopyKernelILi1024ELi2EEvPKvPv_param_1];
	cvta.to.global.u64 	%rd3, %rd2;
	cvta.to.global.u64 	%rd4, %rd1;
	mov.u32 	%r1, %ctaid.x;
	mov.u32 	%r2, %ntid.x;
	mov.u32 	%r3, %tid.x;
	mad.lo.s32 	%r4, %r1, %r2, %r3;
	mul.wide.s32 	%rd5, %r4, 2;
	add.s64 	%rd6, %rd3, %rd5;
	add.s64 	%rd7, %rd4, %rd5;
	ld.global.u16 	%rs1, [%rd7];
	st.global.u16 	[%rd6], %rs1;
	ret;

}
	// .globl	_Z10CopyKernelILi1ELi4EEvPKvPv
.visible .entry _Z10CopyKernelILi1ELi4EEvPKvPv(
	.param .u64 .ptr .align 1 _Z10CopyKernelILi1ELi4EEvPKvPv_param_0,
	.param .u64 .ptr .align 1 _Z10CopyKernelILi1ELi4EEvPKvPv_param_1
)
{
	.reg .b32 	%r<6>;
	.reg .b64 	%rd<8>;

	ld.param.u64 	%rd1, [_Z10CopyKernelILi1ELi4EEvPKvPv_param_0];
	ld.param.u64 	%rd2, [_Z10CopyKernelILi1ELi4EEvPKvPv_param_1];
	cvta.to.global.u64 	%rd3, %rd2;
	cvta.to.global.u64 	%rd4, %rd1;
	mov.u32 	%r1, %ctaid.x;
	mov.u32 	%r2, %ntid.x;
	mov.u32 	%r3, %tid.x;
	mad.lo.s32 	%r4, %r1, %r2, %r3;
	mul.wide.s32 	%rd5, %r4, 4;
	add.s64 	%rd6, %rd3, %rd5;
	add.s64 	%rd7, %rd4, %rd5;
	ld.global.u32 	%r5, [%rd7];
	st.global.u32 	[%rd6], %r5;
	ret;

}
	// .globl	_Z10CopyKernelILi2ELi4EEvPKvPv
.visible .entry _Z10CopyKernelILi2ELi4EEvPKvPv(
	.param .u64 .ptr .align 1 _Z10CopyKernelILi2ELi4EEvPKvPv_param_0,
	.param .u64 .ptr .align 1 _Z10CopyKernelILi2ELi4EEvPKvPv_param_1
)
{
	.reg .b32 	%r<6>;
	.reg .b64 	%rd<8>;

	ld.param.u64 	%rd1, [_Z10CopyKernelILi2ELi4EEvPKvPv_param_0];
	ld.param.u64 	%rd2, [_Z10CopyKernelILi2ELi4EEvPKvPv_param_1];
	cvta.to.global.u64 	%rd3, %rd2;
	cvta.to.global.u64 	%rd4, %rd1;
	mov.u32 	%r1, %ctaid.x;
	mov.u32 	%r2, %ntid.x;
	mov.u32 	%r3, %tid.x;
	mad.lo.s32 	%r4, %r1, %r2, %r3;
	mul.wide.s32 	%rd5, %r4, 4;
	add.s64 	%rd6, %rd3, %rd5;
	add.s64 	%rd7, %rd4, %rd5;
	ld.global.u32 	%r5, [%rd7];
	st.global.u32 	[%rd6], %r5;
	ret;

}
	// .globl	_Z10CopyKernelILi4ELi4EEvPKvPv
.visible .entry _Z10CopyKernelILi4ELi4EEvPKvPv(
	.param .u64 .ptr .align 1 _Z10CopyKernelILi4ELi4EEvPKvPv_param_0,
	.param .u64 .ptr .align 1 _Z10CopyKernelILi4ELi4EEvPKvPv_param_1
)
{
	.reg .b32 	%r<6>;
	.reg .b64 	%rd<8>;

	ld.param.u64 	%rd1, [_Z10CopyKernelILi4ELi4EEvPKvPv_param_0];
	ld.param.u64 	%rd2, [_Z10CopyKernelILi4ELi4EEvPKvPv_param_1];
	cvta.to.global.u64 	%rd3, %rd2;
	cvta.to.global.u64 	%rd4, %rd1;
	mov.u32 	%r1, %ctaid.x;
	mov.u32 	%r2, %ntid.x;
	mov.u32 	%r3, %tid.x;
	mad.lo.s32 	%r4, %r1, %r2, %r3;
	mul.wide.s32 	%rd5, %r4, 4;
	add.s64 	%rd6, %rd3, %rd5;
	add.s64 	%rd7, %rd4, %rd5;
	ld.global.u32 	%r5, [%rd7];
	st.global.u32 	[%rd6], %r5;
	ret;

}
	// .globl	_Z10CopyKernelILi8ELi4EEvPKvPv
.visible .entry _Z10CopyKernelILi8ELi4EEvPKvPv(
	.param .u64 .ptr .align 1 _Z10CopyKernelILi8ELi4EEvPKvPv_param_0,
	.param .u64 .ptr .align 1 _Z10CopyKernelILi8ELi4EEvPKvPv_param_1
)
{
	.reg .b32 	%r<6>;
	.reg .b64 	%rd<8>;

	ld.param.u64 	%rd1, [_Z10CopyKernelILi8ELi4EEvPKvPv_param_0];
	ld.param.u64 	%rd2, [_Z10CopyKernelILi8ELi4EEvPKvPv_param_1];
	cvta.to.global.u64 	%rd3, %rd2;
	cvta.to.global.u64 	%rd4, %rd1;
	mov.u32 	%r1, %ctaid.x;
	mov.u32 	%r2, %ntid.x;
	mov.u32 	%r3, %tid.x;
	mad.lo.s32 	%r4, %r1, %r2, %r3;
	mul.wide.s32 	%rd5, %r4, 4;
	add.s64 	%rd6, %rd3, %rd5;
	add.s64 	%rd7, %rd4, %rd5;
	ld.global.u32 	%r5, [%rd7];
	st.global.u32 	[%rd6], %r5;
	ret;

}
	// .globl	_Z10CopyKernelILi16ELi4EEvPKvPv
.visible .entry _Z10CopyKernelILi16ELi4EEvPKvPv(
	.param .u64 .ptr .align 1 _Z10CopyKernelILi16ELi4EEvPKvPv_param_0,
	.param .u64 .ptr .align 1 _Z10CopyKernelILi16ELi4EEvPKvPv_param_1
)
{
	.reg .b32 	%r<6>;
	.reg .b64 	%rd<8>;

	ld.param.u64 	%rd1, [_Z10CopyKernelILi16ELi4EEvPKvPv_param_0];
	ld.param.u64 	%rd2, [_Z10CopyKernelILi16ELi4EEvPKvPv_param_1];
	cvta.to.global.u64 	%rd3, %rd2;
	cvta.to.global.u64 	%rd4, %rd1;
	mov.u32 	%r1, %ctaid.x;
	mov.u32 	%r2, %ntid.x;
	mov.u32 	%r3, %tid.x;
	mad.lo.s32 	%r4, %r1, %r2, %r3;
	mul.wide.s32 	%rd5, %r4, 4;
	add.s64 	%rd6, %rd3, %rd5;
	add.s64 	%rd7, %rd4, %rd5;
	ld.global.u32 	%r5, [%rd7];
	st.global.u32 	[%rd6], %r5;
	ret;

}
	// .globl	_Z10CopyKernelILi32ELi4EEvPKvPv
.visible .entry _Z10CopyKernelILi32ELi4EEvPKvPv(
	.param .u64 .ptr .align 1 _Z10CopyKernelILi32ELi4EEvPKvPv_param_0,
	.param .u64 .ptr .align 1 _Z10CopyKernelILi32ELi4EEvPKvPv_param_1
)
{
	.reg .b32 	%r<6>;
	.reg .b64 	%rd<8>;

	ld.param.u64 	%rd1, [_Z10CopyKernelILi32ELi4EEvPKvPv_param_0];
	ld.param.u64 	%rd2, [_Z10CopyKernelILi32ELi4EEvPKvPv_param_1];
	cvta.to.global.u64 	%rd3, %rd2;
	cvta.to.global.u64 	%rd4, %rd1;
	mov.u32 	%r1, %ctaid.x;
	mov.u32 	%r2, %ntid.x;
	mov.u32 	%r3, %tid.x;
	mad.lo.s32 	%r4, %r1, %r2, %r3;
	mul.wide.s32 	%rd5, %r4, 4;
	add.s64 	%rd6, %rd3, %rd5;
	add.s64 	%rd7, %rd4, %rd5;
	ld.global.u32 	%r5, [%rd7];
	st.global.u32 	[%rd6], %r5;
	ret;

}
	// .globl	_Z10CopyKernelILi64ELi4EEvPKvPv
.visible .entry _Z10CopyKernelILi64ELi4EEvPKvPv(
	.param .u64 .ptr .align 1 _Z10CopyKernelILi64ELi4EEvPKvPv_param_0,
	.param .u64 .ptr .align 1 _Z10CopyKernelILi64ELi4EEvPKvPv_param_1
)
{
	.reg .b32 	%r<6>;
	.reg .b64 	%rd<8>;

	ld.param.u64 	%rd1, [_Z10CopyKernelILi64ELi4EEvPKvPv_param_0];
	ld.param.u64 	%rd2, [_Z10CopyKernelILi64ELi4EEvPKvPv_param_1];
	cvta.to.global.u64 	%rd3, %rd2;
	cvta.to.global.u64 	%rd4, %rd1;
	mov.u32 	%r1, %ctaid.x;
	mov.u32 	%r2, %ntid.x;
	mov.u32 	%r3, %tid.x;
	mad.lo.s32 	%r4, %r1, %r2, %r3;
	mul.wide.s32 	%rd5, %r4, 4;
	add.s64 	%rd6, %rd3, %rd5;
	add.s64 	%rd7, %rd4, %rd5;
	ld.global.u32 	%r5, [%rd7];
	st.global.u32 	[%rd6], %r5;
	ret;

}
	// .globl	_Z10CopyKernelILi128ELi4EEvPKvPv
.visible .entry _Z10CopyKernelILi128ELi4EEvPKvPv(
	.param .u64 .ptr .align 1 _Z10CopyKernelILi128ELi4EEvPKvPv_param_0,
	.param .u64 .ptr .align 1 _Z10CopyKernelILi128ELi4EEvPKvPv_param_1
)
{
	.reg .b32 	%r<6>;
	.reg .b64 	%rd<8>;

	ld.param.u64 	%rd1, [_Z10CopyKernelILi128ELi4EEvPKvPv_param_0];
	ld.param.u64 	%rd2, [_Z10CopyKernelILi128ELi4EEvPKvPv_param_1];
	cvta.to.global.u64 	%rd3, %rd2;
	cvta.to.global.u64 	%rd4, %rd1;
	mov.u32 	%r1, %ctaid.x;
	mov.u32 	%r2, %ntid.x;
	mov.u32 	%r3, %tid.x;
	mad.lo.s32 	%r4, %r1, %r2, %r3;
	mul.wide.s32 	%rd5, %r4, 4;
	add.s64 	%rd6, %rd3, %rd5;
	add.s64 	%rd7, %rd4, %rd5;
	ld.global.u32 	%r5, [%rd7];
	st.global.u32 	[%rd6], %r5;
	ret;

}
	// .globl	_Z10CopyKernelILi256ELi4EEvPKvPv
.visible .entry _Z10CopyKernelILi256ELi4EEvPKvPv(
	.param .u64 .ptr .align 1 _Z10CopyKernelILi256ELi4EEvPKvPv_param_0,
	.param .u64 .ptr .align 1 _Z10CopyKernelILi256ELi4EEvPKvPv_param_1
)
{
	.reg .b32 	%r<6>;
	.reg .b64 	%rd<8>;

	ld.param.u64 	%rd1, [_Z10CopyKernelILi256ELi4EEvPKvPv_param_0];
	ld.param.u64 	%rd2, [_Z10CopyKernelILi256ELi4EEvPKvPv_param_1];
	cvta.to.global.u64 	%rd3, %rd2;
	cvta.to.global.u64 	%rd4, %rd1;
	mov.u32 	%r1, %ctaid.x;
	mov.u32 	%r2, %ntid.x;
	mov.u32 	%r3, %tid.x;
	mad.lo.s32 	%r4, %r1, %r2, %r3;
	mul.wide.s32 	%rd5, %r4, 4;
	add.s64 	%rd6, %rd3, %rd5;
	add.s64 	%rd7, %rd4, %rd5;
	ld.global.u32 	%r5, [%rd7];
	st.global.u32 	[%rd6], %r5;
	ret;

}
	// .globl	_Z10CopyKernelILi512ELi4EEvPKvPv
.visible .entry _Z10CopyKernelILi512ELi4EEvPKvPv(
	.param .u64 .ptr .align 1 _Z10CopyKernelILi512ELi4EEvPKvPv_param_0,
	.param .u64 .ptr .align 1 _Z10CopyKernelILi512ELi4EEvPKvPv_param_1
)
{
	.reg .b32 	%r<6>;
	.reg .b64 	%rd<8>;

	ld.param.u64 	%rd1, [_Z10CopyKernelILi512ELi4EEvPKvPv_param_0];
	ld.param.u64 	%rd2, [_Z10CopyKernelILi512ELi4EEvPKvPv_param_1];
	cvta.to.global.u64 	%rd3, %rd2;
	cvta.to.global.u64 	%rd4, %rd1;
	mov.u32 	%r1, %ctaid.x;
	mov.u32 	%r2, %ntid.x;
	mov.u32 	%r3, %tid.x;
	mad.lo.s32 	%r4, %r1, %r2, %r3;
	mul.wide.s32 	%rd5, %r4, 4;
	add.s64 	%rd6, %rd3, %rd5;
	add.s64 	%rd7, %rd4, %rd5;
	ld.global.u32 	%r5, [%rd7];
	st.global.u32 	[%rd6], %r5;
	ret;

}
	// .globl	_Z10CopyKernelILi1024ELi4EEvPKvPv
.visible .entry _Z10CopyKernelILi1024ELi4EEvPKvPv(
	.param .u64 .ptr .align 1 _Z10CopyKernelILi1024ELi4EEvPKvPv_param_0,
	.param .u64 .ptr .align 1 _Z10CopyKernelILi1024ELi4EEvPKvPv_param_1
)
{
	.reg .b32 	%r<6>;
	.reg .b64 	%rd<8>;

	ld.param.u64 	%rd1, [_Z10CopyKernelILi1024ELi4EEvPKvPv_param_0];
	ld.param.u64 	%rd2, [_Z10CopyKernelILi1024ELi4EEvPKvPv_param_1];
	cvta.to.global.u64 	%rd3, %rd2;
	cvta.to.global.u64 	%rd4, %rd1;
	mov.u32 	%r1, %ctaid.x;
	mov.u32 	%r2, %ntid.x;
	mov.u32 	%r3, %tid.x;
	mad.lo.s32 	%r4, %r1, %r2, %r3;
	mul.wide.s32 	%rd5, %r4, 4;
	add.s64 	%rd6, %rd3, %rd5;
	add.s64 	%rd7, %rd4, %rd5;
	ld.global.u32 	%r5, [%rd7];
	st.global.u32 	[%rd6], %r5;
	ret;

}
	// .globl	_Z10CopyKernelILi1ELi8EEvPKvPv
.visible .entry _Z10CopyKernelILi1ELi8EEvPKvPv(
	.param .u64 .ptr .align 1 _Z10CopyKernelILi1ELi8EEvPKvPv_param_0,
	.param .u64 .ptr .align 1 _Z10CopyKernelILi1ELi8EEvPKvPv_param_1
)
{
	.reg .b32 	%r<5>;
	.reg .b64 	%rd<9>;

	ld.param.u64 	%rd1, [_Z10CopyKernelILi1ELi8EEvPKvPv_param_0];
	ld.param.u64 	%rd2, [_Z10CopyKernelILi1ELi8EEvPKvPv_param_1];
	cvta.to.global.u64 	%rd3, %rd2;
	cvta.to.global.u64 	%rd4, %rd1;
	mov.u32 	%r1, %ctaid.x;
	mov.u32 	%r2, %ntid.x;
	mov.u32 	%r3, %tid.x;
	mad.lo.s32 	%r4, %r1, %r2, %r3;
	mul.wide.s32 	%rd5, %r4, 8;
	add.s64 	%rd6, %rd3, %rd5;
	add.s64 	%rd7, %rd4, %rd5;
	ld.global.u64 	%rd8, [%rd7];
	st.global.u64 	[%rd6], %rd8;
	ret;

}
	// .globl	_Z10CopyKernelILi2ELi8EEvPKvPv
.visible .entry _Z10CopyKernelILi2ELi8EEvPKvPv(
	.param .u64 .ptr .align 1 _Z10CopyKernelILi2ELi8EEvPKvPv_param_0,
	.param .u64 .ptr .align 1 _Z10CopyKernelILi2ELi8EEvPKvPv_param_1
)
{
	.reg .b32 	%r<5>;
	.reg .b64 	%rd<9>;

	ld.param.u64 	%rd1, [_Z10CopyKernelILi2ELi8EEvPKvPv_param_0];
	ld.param.u64 	%rd2, [_Z10CopyKernelILi2ELi8EEvPKvPv_param_1];
	cvta.to.global.u64 	%rd3, %rd2;
	cvta.to.global.u64 	%rd4, %rd1;
	mov.u32 	%r1, %ctaid.x;
	mov.u32 	%r2, %ntid.x;
	mov.u32 	%r3, %tid.x;
	mad.lo.s32 	%r4, %r1, %r2, %r3;
	mul.wide.s32 	%rd5, %r4, 8;
	add.s64 	%rd6, %rd3, %rd5;
	add.s64 	%rd7, %rd4, %rd5;
	ld.global.u64 	%rd8, [%rd7];
	st.global.u64 	[%rd6], %rd8;
	ret;

}
	// .globl	_Z10CopyKernelILi4ELi8EEvPKvPv
.visible .entry _Z10CopyKernelILi4ELi8EEvPKvPv(
	.param .u64 .ptr .align 1 _Z10CopyKernelILi4ELi8EEvPKvPv_param_0,
	.param .u64 .ptr .align 1 _Z10CopyKernelILi4ELi8EEvPKvPv_param_1
)
{
	.reg .b32 	%r<5>;
	.reg .b64 	%rd<9>;

	ld.param.u64 	%rd1, [_Z10CopyKernelILi4ELi8EEvPKvPv_param_0];
	ld.param.u64 	%rd2, [_Z10CopyKernelILi4ELi8EEvPKvPv_param_1];
	cvta.to.global.u64 	%rd3, %rd2;
	cvta.to.global.u64 	%rd4, %rd1;
	mov.u32 	%r1, %ctaid.x;
	mov.u32 	%r2, %ntid.x;
	mov.u32 	%r3, %tid.x;
	mad.lo.s32 	%r4, %r1, %r2, %r3;
	mul.wide.s32 	%rd5, %r4, 8;
	add.s64 	%rd6, %rd3, %rd5;
	add.s64 	%rd7, %rd4, %rd5;
	ld.global.u64 	%rd8, [%rd7];
	st.global.u64 	[%rd6], %rd8;
	ret;

}
	// .globl	_Z10CopyKernelILi8ELi8EEvPKvPv
.visible .entry _Z10CopyKernelILi8ELi8EEvPKvPv(
	.param .u64 .ptr .align 1 _Z10CopyKernelILi8ELi8EEvPKvPv_param_0,
	.param .u64 .ptr .align 1 _Z10CopyKernelILi8ELi8EEvPKvPv_param_1
)
{
	.reg .b32 	%r<5>;
	.reg .b64 	%rd<9>;

	ld.param.u64 	%rd1, [_Z10CopyKernelILi8ELi8EEvPKvPv_param_0];
	ld.param.u64 	%rd2, [_Z10CopyKernelILi8ELi8EEvPKvPv_param_1];
	cvta.to.global.u64 	%rd3, %rd2;
	cvta.to.global.u64 	%rd4, %rd1;
	mov.u32 	%r1, %ctaid.x;
	mov.u32 	%r2, %ntid.x;
	mov.u32 	%r3, %tid.x;
	mad.lo.s32 	%r4, %r1, %r2, %r3;
	mul.wide.s32 	%rd5, %r4, 8;
	add.s64 	%rd6, %rd3, %rd5;
	add.s64 	%rd7, %rd4, %rd5;
	ld.global.u64 	%rd8, [%rd7];
	st.global.u64 	[%rd6], %rd8;
	ret;

}
	// .globl	_Z10CopyKernelILi16ELi8EEvPKvPv
.visible .entry _Z10CopyKernelILi16ELi8EEvPKvPv(
	.param .u64 .ptr .align 1 _Z10CopyKernelILi16ELi8EEvPKvPv_param_0,
	.param .u64 .ptr .align 1 _Z10CopyKernelILi16ELi8EEvPKvPv_param_1
)
{
	.reg .b32 	%r<5>;
	.reg .b64 	%rd<9>;

	ld.param.u64 	%rd1, [_Z10CopyKernelILi16ELi8EEvPKvPv_param_0];
	ld.param.u64 	%rd2, [_Z10CopyKernelILi16ELi8EEvPKvPv_param_1];
	cvta.to.global.u64 	%rd3, %rd2;
	cvta.to.global.u64 	%rd4, %rd1;
	mov.u32 	%r1, %ctaid.x;
	mov.u32 	%r2, %ntid.x;
	mov.u32 	%r3, %tid.x;
	mad.lo.s32 	%r4, %r1, %r2, %r3;
	mul.wide.s32 	%rd5, %r4, 8;
	add.s64 	%rd6, %rd3, %rd5;
	add.s64 	%rd7, %rd4, %rd5;
	ld.global.u64 	%rd8, [%rd7];
	st.global.u64 	[%rd6], %rd8;
	ret;

}
	// .globl	_Z10CopyKernelILi32ELi8EEvPKvPv
.visible .entry _Z10CopyKernelILi32ELi8EEvPKvPv(
	.param .u64 .ptr .align 1 _Z10CopyKernelILi32ELi8EEvPKvPv_param_0,
	.param .u64 .ptr .align 1 _Z10CopyKernelILi32ELi8EEvPKvPv_param_1
)
{
	.reg .b32 	%r<5>;
	.reg .b64 	%rd<9>;

	ld.param.u64 	%rd1, [_Z10CopyKernelILi32ELi8EEvPKvPv_param_0];
	ld.param.u64 	%rd2, [_Z10CopyKernelILi32ELi8EEvPKvPv_param_1];
	cvta.to.global.u64 	%rd3, %rd2;
	cvta.to.global.u64 	%rd4, %rd1;
	mov.u32 	%r1, %ctaid.x;
	mov.u32 	%r2, %ntid.x;
	mov.u32 	%r3, %tid.x;
	mad.lo.s32 	%r4, %r1, %r2, %r3;
	mul.wide.s32 	%rd5, %r4, 8;
	add.s64 	%rd6, %rd3, %rd5;
	add.s64 	%rd7, %rd4, %rd5;
	ld.global.u64 	%rd8, [%rd7];
	st.global.u64 	[%rd6], %rd8;
	ret;

}
	// .globl	_Z10CopyKernelILi64ELi8EEvPKvPv
.visible .entry _Z10CopyKernelILi64ELi8EEvPKvPv(
	.param .u64 .ptr .align 1 _Z10CopyKernelILi64ELi8EEvPKvPv_param_0,
	.param .u64 .ptr .align 1 _Z10CopyKernelILi64ELi8EEvPKvPv_param_1
)
{
	.reg .b32 	%r<5>;
	.reg .b64 	%rd<9>;

	ld.param.u64 	%rd1, [_Z10CopyKernelILi64ELi8EEvPKvPv_param_0];
	ld.param.u64 	%rd2, [_Z10CopyKernelILi64ELi8EEvPKvPv_param_1];
	cvta.to.global.u64 	%rd3, %rd2;
	cvta.to.global.u64 	%rd4, %rd1;
	mov.u32 	%r1, %ctaid.x;
	mov.u32 	%r2, %ntid.x;
	mov.u32 	%r3, %tid.x;
	mad.lo.s32 	%r4, %r1, %r2, %r3;
	mul.wide.s32 	%rd5, %r4, 8;
	add.s64 	%rd6, %rd3, %rd5;
	add.s64 	%rd7, %rd4, %rd5;
	ld.global.u64 	%rd8, [%rd7];
	st.global.u64 	[%rd6], %rd8;
	ret;

}
	// .globl	_Z10CopyKernelILi128ELi8EEvPKvPv
.visible .entry _Z10CopyKernelILi128ELi8EEvPKvPv(
	.param .u64 .ptr .align 1 _Z10CopyKernelILi128ELi8EEvPKvPv_param_0,
	.param .u64 .ptr .align 1 _Z10CopyKernelILi128ELi8EEvPKvPv_param_1
)
{
	.reg .b32 	%r<5>;
	.reg .b64 	%rd<9>;

	ld.param.u64 	%rd1, [_Z10CopyKernelILi128ELi8EEvPKvPv_param_0];
	ld.param.u64 	%rd2, [_Z10CopyKernelILi128ELi8EEvPKvPv_param_1];
	cvta.to.global.u64 	%rd3, %rd2;
	cvta.to.global.u64 	%rd4, %rd1;
	mov.u32 	%r1, %ctaid.x;
	mov.u32 	%r2, %ntid.x;
	mov.u32 	%r3, %tid.x;
	mad.lo.s32 	%r4, %r1, %r2, %r3;
	mul.wide.s32 	%rd5, %r4, 8;
	add.s64 	%rd6, %rd3, %rd5;
	add.s64 	%rd7, %rd4, %rd5;
	ld.global.u64 	%rd8, [%rd7];
	st.global.u64 	[%rd6], %rd8;
	ret;

}
	// .globl	_Z10CopyKernelILi256ELi8EEvPKvPv
.visible .entry _Z10CopyKernelILi256ELi8EEvPKvPv(
	.param .u64 .ptr .align 1 _Z10CopyKernelILi256ELi8EEvPKvPv_param_0,
	.param .u64 .ptr .align 1 _Z10CopyKernelILi256ELi8EEvPKvPv_param_1
)
{
	.reg .b32 	%r<5>;
	.reg .b64 	%rd<9>;

	ld.param.u64 	%rd1, [_Z10CopyKernelILi256ELi8EEvPKvPv_param_0];
	ld.param.u64 	%rd2, [_Z10CopyKernelILi256ELi8EEvPKvPv_param_1];
	cvta.to.global.u64 	%rd3, %rd2;
	cvta.to.global.u64 	%rd4, %rd1;
	mov.u32 	%r1, %ctaid.x;
	mov.u32 	%r2, %ntid.x;
	mov.u32 	%r3, %tid.x;
	mad.lo.s32 	%r4, %r1, %r2, %r3;
	mul.wide.s32 	%rd5, %r4, 8;
	add.s64 	%rd6, %rd3, %rd5;
	add.s64 	%rd7, %rd4, %rd5;
	ld.global.u64 	%rd8, [%rd7];
	st.global.u64 	[%rd6], %rd8;
	ret;

}
	// .globl	_Z10CopyKernelILi512ELi8EEvPKvPv
.visible .entry _Z10CopyKernelILi512ELi8EEvPKvPv(
	.param .u64 .ptr .align 1 _Z10CopyKernelILi512ELi8EEvPKvPv_param_0,
	.param .u64 .ptr .align 1 _Z10CopyKernelILi512ELi8EEvPKvPv_param_1
)
{
	.reg .b32 	%r<5>;
	.reg .b64 	%rd<9>;

	ld.param.u64 	%rd1, [_Z10CopyKernelILi512ELi8EEvPKvPv_param_0];
	ld.param.u64 	%rd2, [_Z10CopyKernelILi512ELi8EEvPKvPv_param_1];
	cvta.to.global.u64 	%rd3, %rd2;
	cvta.to.global.u64 	%rd4, %rd1;
	mov.u32 	%r1, %ctaid.x;
	mov.u32 	%r2, %ntid.x;
	mov.u32 	%r3, %tid.x;
	mad.lo.s32 	%r4, %r1, %r2, %r3;
	mul.wide.s32 	%rd5, %r4, 8;
	add.s64 	%rd6, %rd3, %rd5;
	add.s64 	%rd7, %rd4, %rd5;
	ld.global.u64 	%rd8, [%rd7];
	st.global.u64 	[%rd6], %rd8;
	ret;

}
	// .globl	_Z10CopyKernelILi1024ELi8EEvPKvPv
.visible .entry _Z10CopyKernelILi1024ELi8EEvPKvPv(
	.param .u64 .ptr .align 1 _Z10CopyKernelILi1024ELi8EEvPKvPv_param_0,
	.param .u64 .ptr .align 1 _Z10CopyKernelILi1024ELi8EEvPKvPv_param_1
)
{
	.reg .b32 	%r<5>;
	.reg .b64 	%rd<9>;

	ld.param.u64 	%rd1, [_Z10CopyKernelILi1024ELi8EEvPKvPv_param_0];
	ld.param.u64 	%rd2, [_Z10CopyKernelILi1024ELi8EEvPKvPv_param_1];
	cvta.to.global.u64 	%rd3, %rd2;
	cvta.to.global.u64 	%rd4, %rd1;
	mov.u32 	%r1, %ctaid.x;
	mov.u32 	%r2, %ntid.x;
	mov.u32 	%r3, %tid.x;
	mad.lo.s32 	%r4, %r1, %r2, %r3;
	mul.wide.s32 	%rd5, %r4, 8;
	add.s64 	%rd6, %rd3, %rd5;
	add.s64 	%rd7, %rd4, %rd5;
	ld.global.u64 	%rd8, [%rd7];
	st.global.u64 	[%rd6], %rd8;
	ret;

}
	// .globl	_Z10CopyKernelILi1ELi16EEvPKvPv
.visible .entry _Z10CopyKernelILi1ELi16EEvPKvPv(
	.param .u64 .ptr .align 1 _Z10CopyKernelILi1ELi16EEvPKvPv_param_0,
	.param .u64 .ptr .align 1 _Z10CopyKernelILi1ELi16EEvPKvPv_param_1
)
{
	.reg .b32 	%r<5>;
	.reg .b64 	%rd<10>;

	ld.param.u64 	%rd1, [_Z10CopyKernelILi1ELi16EEvPKvPv_param_0];
	ld.param.u64 	%rd2, [_Z10CopyKernelILi1ELi16EEvPKvPv_param_1];
	cvta.to.global.u64 	%rd3, %rd2;
	cvta.to.global.u64 	%rd4, %rd1;
	mov.u32 	%r1, %ctaid.x;
	mov.u32 	%r2, %ntid.x;
	mov.u32 	%r3, %tid.x;
	mad.lo.s32 	%r4, %r1, %r2, %r3;
	mul.wide.s32 	%rd5, %r4, 16;
	add.s64 	%rd6, %rd3, %rd5;
	add.s64 	%rd7, %rd4, %rd5;
	ld.global.v2.u64 	{%rd8, %rd9}, [%rd7];
	st.global.v2.u64 	[%rd6], {%rd8, %rd9};
	ret;

}
	// .globl	_Z10CopyKernelILi2ELi16EEvPKvPv
.visible .entry _Z10CopyKernelILi2ELi16EEvPKvPv(
	.param .u64 .ptr .align 1 _Z10CopyKernelILi2ELi16EEvPKvPv_param_0,
	.param .u64 .ptr .align 1 _Z10CopyKernelILi2ELi16EEvPKvPv_param_1
)
{
	.reg .b32 	%r<5>;
	.reg .b64 	%rd<10>;

	ld.param.u64 	%rd1, [_Z10CopyKernelILi2ELi16EEvPKvPv_param_0];
	ld.param.u64 	%rd2, [_Z10CopyKernelILi2ELi16EEvPKvPv_param_1];
	cvta.to.global.u64 	%rd3, %rd2;
	cvta.to.global.u64 	%rd4, %rd1;
	mov.u32 	%r1, %ctaid.x;
	mov.u32 	%r2, %ntid.x;
	mov.u32 	%r3, %tid.x;
	mad.lo.s32 	%r4, %r1, %r2, %r3;
	mul.wide.s32 	%rd5, %r4, 16;
	add.s64 	%rd6, %rd3, %rd5;
	add.s64 	%rd7, %rd4, %rd5;
	ld.global.v2.u64 	{%rd8, %rd9}, [%rd7];
	st.global.v2.u64 	[%rd6], {%rd8, %rd9};
	ret;

}
	// .globl	_Z10CopyKernelILi4ELi16EEvPKvPv
.visible .entry _Z10CopyKernelILi4ELi16EEvPKvPv(
	.param .u64 .ptr .align 1 _Z10CopyKernelILi4ELi16EEvPKvPv_param_0,
	.param .u64 .ptr .align 1 _Z10CopyKernelILi4ELi16EEvPKvPv_param_1
)
{
	.reg .b32 	%r<5>;
	.reg .b64 	%rd<10>;

	ld.param.u64 	%rd1, [_Z10CopyKernelILi4ELi16EEvPKvPv_param_0];
	ld.param.u64 	%rd2, [_Z10CopyKernelILi4ELi16EEvPKvPv_param_1];
	cvta.to.global.u64 	%rd3, %rd2;
	cvta.to.global.u64 	%rd4, %rd1;
	mov.u32 	%r1, %ctaid.x;
	mov.u32 	%r2, %ntid.x;
	mov.u32 	%r3, %tid.x;
	mad.lo.s32 	%r4, %r1, %r2, %r3;
	mul.wide.s32 	%rd5, %r4, 16;
	add.s64 	%rd6, %rd3, %rd5;
	add.s64 	%rd7, %rd4, %rd5;
	ld.global.v2.u64 	{%rd8, %rd9}, [%rd7];
	st.global.v2.u64 	[%rd6], {%rd8, %rd9};
	ret;

}
	// .globl	_Z10CopyKernelILi8ELi16EEvPKvPv
.visible .entry _Z10CopyKernelILi8ELi16EEvPKvPv(
	.param .u64 .ptr .align 1 _Z10CopyKernelILi8ELi16EEvPKvPv_param_0,
	.param .u64 .ptr .align 1 _Z10CopyKernelILi8ELi16EEvPKvPv_param_1
)
{
	.reg .b32 	%r<5>;
	.reg .b64 	%rd<10>;

	ld.param.u64 	%rd1, [_Z10CopyKernelILi8ELi16EEvPKvPv_param_0];
	ld.param.u64 	%rd2, [_Z10CopyKernelILi8ELi16EEvPKvPv_param_1];
	cvta.to.global.u64 	%rd3, %rd2;
	cvta.to.global.u64 	%rd4, %rd1;
	mov.u32 	%r1, %ctaid.x;
	mov.u32 	%r2, %ntid.x;
	mov.u32 	%r3, %tid.x;
	mad.lo.s32 	%r4, %r1, %r2, %r3;
	mul.wide.s32 	%rd5, %r4, 16;
	add.s64 	%rd6, %rd3, %rd5;
	add.s64 	%rd7, %rd4, %rd5;
	ld.global.v2.u64 	{%rd8, %rd9}, [%rd7];
	st.global.v2.u64 	[%rd6], {%rd8, %rd9};
	ret;

}
	// .globl	_Z10CopyKernelILi16ELi16EEvPKvPv
.visible .entry _Z10CopyKernelILi16ELi16EEvPKvPv(
	.param .u64 .ptr .align 1 _Z10CopyKernelILi16ELi16EEvPKvPv_param_0,
	.param .u64 .ptr .align 1 _Z10CopyKernelILi16ELi16EEvPKvPv_param_1
)
{
	.reg .b32 	%r<5>;
	.reg .b64 	%rd<10>;

	ld.param.u64 	%rd1, [_Z10CopyKernelILi16ELi16EEvPKvPv_param_0];
	ld.param.u64 	%rd2, [_Z10CopyKernelILi16ELi16EEvPKvPv_param_1];
	cvta.to.global.u64 	%rd3, %rd2;
	cvta.to.global.u64 	%rd4, %rd1;
	mov.u32 	%r1, %ctaid.x;
	mov.u32 	%r2, %ntid.x;
	mov.u32 	%r3, %tid.x;
	mad.lo.s32 	%r4, %r1, %r2, %r3;
	mul.wide.s32 	%rd5, %r4, 16;
	add.s64 	%rd6, %rd3, %rd5;
	add.s64 	%rd7, %rd4, %rd5;
	ld.global.v2.u64 	{%rd8, %rd9}, [%rd7];
	st.global.v2.u64 	[%rd6], {%rd8, %rd9};
	ret;

}
	// .globl	_Z10CopyKernelILi32ELi16EEvPKvPv
.visible .entry _Z10CopyKernelILi32ELi16EEvPKvPv(
	.param .u64 .ptr .align 1 _Z10CopyKernelILi32ELi16EEvPKvPv_param_0,
	.param .u64 .ptr .align 1 _Z10CopyKernelILi32ELi16EEvPKvPv_param_1
)
{
	.reg .b32 	%r<5>;
	.reg .b64 	%rd<10>;

	ld.param.u64 	%rd1, [_Z10CopyKernelILi32ELi16EEvPKvPv_param_0];
	ld.param.u64 	%rd2, [_Z10CopyKernelILi32ELi16EEvPKvPv_param_1];
	cvta.to.global.u64 	%rd3, %rd2;
	cvta.to.global.u64 	%rd4, %rd1;
	mov.u32 	%r1, %ctaid.x;
	mov.u32 	%r2, %ntid.x;
	mov.u32 	%r3, %tid.x;
	mad.lo.s32 	%r4, %r1, %r2, %r3;
	mul.wide.s32 	%rd5, %r4, 16;
	add.s64 	%rd6, %rd3, %rd5;
	add.s64 	%rd7, %rd4, %rd5;
	ld.global.v2.u64 	{%rd8, %rd9}, [%rd7];
	st.global.v2.u64 	[%rd6], {%rd8, %rd9};
	ret;

}
	// .globl	_Z10CopyKernelILi64ELi16EEvPKvPv
.visible .entry _Z10CopyKernelILi64ELi16EEvPKvPv(
	.param .u64 .ptr .align 1 _Z10CopyKernelILi64ELi16EEvPKvPv_param_0,
	.param .u64 .ptr .align 1 _Z10CopyKernelILi64ELi16EEvPKvPv_param_1
)
{
	.reg .b32 	%r<5>;
	.reg .b64 	%rd<10>;

	ld.param.u64 	%rd1, [_Z10CopyKernelILi64ELi16EEvPKvPv_param_0];
	ld.param.u64 	%rd2, [_Z10CopyKernelILi64ELi16EEvPKvPv_param_1];
	cvta.to.global.u64 	%rd3, %rd2;
	cvta.to.global.u64 	%rd4, %rd1;
	mov.u32 	%r1, %ctaid.x;
	mov.u32 	%r2, %ntid.x;
	mov.u32 	%r3, %tid.x;
	mad.lo.s32 	%r4, %r1, %r2, %r3;
	mul.wide.s32 	%rd5, %r4, 16;
	add.s64 	%rd6, %rd3, %rd5;
	add.s64 	%rd7, %rd4, %rd5;
	ld.global.v2.u64 	{%rd8, %rd9}, [%rd7];
	st.global.v2.u64 	[%rd6], {%rd8, %rd9};
	ret;

}
	// .globl	_Z10CopyKernelILi128ELi16EEvPKvPv
.visible .entry _Z10CopyKernelILi128ELi16EEvPKvPv(
	.param .u64 .ptr .align 1 _Z10CopyKernelILi128ELi16EEvPKvPv_param_0,
	.param .u64 .ptr .align 1 _Z10CopyKernelILi128ELi16EEvPKvPv_param_1
)
{
	.reg .b32 	%r<5>;
	.reg .b64 	%rd<10>;

	ld.param.u64 	%rd1, [_Z10CopyKernelILi128ELi16EEvPKvPv_param_0];
	ld.param.u64 	%rd2, [_Z10CopyKernelILi128ELi16EEvPKvPv_param_1];
	cvta.to.global.u64 	%rd3, %rd2;
	cvta.to.global.u64 	%rd4, %rd1;
	mov.u32 	%r1, %ctaid.x;
	mov.u32 	%r2, %ntid.x;
	mov.u32 	%r3, %tid.x;
	mad.lo.s32 	%r4, %r1, %r2, %r3;
	mul.wide.s32 	%rd5, %r4, 16;
	add.s64 	%rd6, %rd3, %rd5;
	add.s64 	%rd7, %rd4, %rd5;
	ld.global.v2.u64 	{%rd8, %rd9}, [%rd7];
	st.global.v2.u64 	[%rd6], {%rd8, %rd9};
	ret;

}
	// .globl	_Z10CopyKernelILi256ELi16EEvPKvPv
.visible .entry _Z10CopyKernelILi256ELi16EEvPKvPv(
	.param .u64 .ptr .align 1 _Z10CopyKernelILi256ELi16EEvPKvPv_param_0,
	.param .u64 .ptr .align 1 _Z10CopyKernelILi256ELi16EEvPKvPv_param_1
)
{
	.reg .b32 	%r<5>;
	.reg .b64 	%rd<10>;

	ld.param.u64 	%rd1, [_Z10CopyKernelILi256ELi16EEvPKvPv_param_0];
	ld.param.u64 	%rd2, [_Z10CopyKernelILi256ELi16EEvPKvPv_param_1];
	cvta.to.global.u64 	%rd3, %rd2;
	cvta.to.global.u64 	%rd4, %rd1;
	mov.u32 	%r1, %ctaid.x;
	mov.u32 	%r2, %ntid.x;
	mov.u32 	%r3, %tid.x;
	mad.lo.s32 	%r4, %r1, %r2, %r3;
	mul.wide.s32 	%rd5, %r4, 16;
	add.s64 	%rd6, %rd3, %rd5;
	add.s64 	%rd7, %rd4, %rd5;
	ld.global.v2.u64 	{%rd8, %rd9}, [%rd7];
	st.global.v2.u64 	[%rd6], {%rd8, %rd9};
	ret;

}
	// .globl	_Z10CopyKernelILi512ELi16EEvPKvPv
.visible .entry _Z10CopyKernelILi512ELi16EEvPKvPv(
	.param .u64 .ptr .align 1 _Z10CopyKernelILi512ELi16EEvPKvPv_param_0,
	.param .u64 .ptr .align 1 _Z10CopyKernelILi512ELi16EEvPKvPv_param_1
)
{
	.reg .b32 	%r<5>;
	.reg .b64 	%rd<10>;

	ld.param.u64 	%rd1, [_Z10CopyKernelILi512ELi16EEvPKvPv_param_0];
	ld.param.u64 	%rd2, [_Z10CopyKernelILi512ELi16EEvPKvPv_param_1];
	cvta.to.global.u64 	%rd3, %rd2;
	cvta.to.global.u64 	%rd4, %rd1;
	mov.u32 	%r1, %ctaid.x;
	mov.u32 	%r2, %ntid.x;
	mov.u32 	%r3, %tid.x;
	mad.lo.s32 	%r4, %r1, %r2, %r3;
	mul.wide.s32 	%rd5, %r4, 16;
	add.s64 	%rd6, %rd3, %rd5;
	add.s64 	%rd7, %rd4, %rd5;
	ld.global.v2.u64 	{%rd8, %rd9}, [%rd7];
	st.global.v2.u64 	[%rd6], {%rd8, %rd9};
	ret;

}
	// .globl	_Z10CopyKernelILi1024ELi16EEvPKvPv
.visible .entry _Z10CopyKernelILi1024ELi16EEvPKvPv(
	.param .u64 .ptr .align 1 _Z10CopyKernelILi1024ELi16EEvPKvPv_param_0,
	.param .u64 .ptr .align 1 _Z10CopyKernelILi1024ELi16EEvPKvPv_param_1
)
{
	.reg .b32 	%r<5>;
	.reg .b64 	%rd<10>;

	ld.param.u64 	%rd1, [_Z10CopyKernelILi1024ELi16EEvPKvPv_param_0];
	ld.param.u64 	%rd2, [_Z10CopyKernelILi1024ELi16EEvPKvPv_param_1];
	cvta.to.global.u64 	%rd3, %rd2;
	cvta.to.global.u64 	%rd4, %rd1;
	mov.u32 	%r1, %ctaid.x;
	mov.u32 	%r2, %ntid.x;
	mov.u32 	%r3, %tid.x;
	mad.lo.s32 	%r4, %r1, %r2, %r3;
	mul.wide.s32 	%rd5, %r4, 16;
	add.s64 	%rd6, %rd3, %rd5;
	add.s64 	%rd7, %rd4, %rd5;
	ld.global.v2.u64 	{%rd8, %rd9}, [%rd7];
	st.global.v2.u64 	[%rd6], {%rd8, %rd9};
	ret;

}


// ===== COMPILED SASS (sm_100) =====

	.target	sm_100

	.elftype	@"ET_EXEC"


//--------------------- .note.nv.tkinfo           --------------------------
	.section	.note.nv.tkinfo,"",@"SHT_NOTE"
	.sectionflags	@"SHF_NOTE_NV_TKINFO"
	.tkinfo
        /*0018*/ 	.word	0x00000002
        /*0030*/ 	.string	""
        /*0030*/ 	.string	"ptxas"
        /*0030*/ 	.string	"Cuda compilation tools, release 13.0, V13.0.88"
        /*0030*/ 	.string	"Build cuda_13.0.r13.0/compiler.36424714_0"
        /*0030*/ 	.string	"-arch sm_100 -m 64 "



//--------------------- .note.nv.cuinfo           --------------------------
	.section	.note.nv.cuinfo,"",@"SHT_NOTE"
	.sectionflags	@"SHF_NOTE_NV_CUINFO"
        /*0018*/ 	.short	0x0002
        /*001a*/ 	.short	0x0064
        /*001c*/ 	.short	0x0082
	.zero		2


//--------------------- .nv.info                  --------------------------
	.section	.nv.info,"",@"SHT_CUDA_INFO"
	.align	4


	//----- nvinfo : EIATTR_REGCOUNT
	.align		4
        /*0000*/ 	.byte	0x04, 0x2f
        /*0002*/ 	.short	(.L_1 - .L_0)
	.align		4
.L_0:
        /*0004*/ 	.word	index@(_Z10CopyKernelILi1ELi1EEvPKvPv)
        /*0008*/ 	.word	0x00000008


	//----- nvinfo : EIATTR_FRAME_SIZE
	.align		4
.L_1:
        /*000c*/ 	.byte	0x04, 0x11
        /*000e*/ 	.short	(.L_3 - .L_2)
	.align		4
.L_2:
        /*0010*/ 	.word	index@(_Z10CopyKernelILi1ELi1EEvPKvPv)
        /*0014*/ 	.word	0x00000000


	//----- nvinfo : EIATTR_REGCOUNT
	.align		4
.L_3:
        /*0018*/ 	.byte	0x04, 0x2f
        /*001a*/ 	.short	(.L_5 - .L_4)
	.align		4
.L_4:
        /*001c*/ 	.word	index@(_Z10CopyKernelILi2ELi1EEvPKvPv)
        /*0020*/ 	.word	0x00000008


	//----- nvinfo : EIATTR_FRAME_SIZE
	.align		4
.L_5:
        /*0024*/ 	.byte	0x04, 0x11
        /*0026*/ 	.short	(.L_7 - .L_6)
	.align		4
.L_6:
        /*0028*/ 	.word	index@(_Z10CopyKernelILi2ELi1EEvPKvPv)
        /*002c*/ 	.word	0x00000000


	//----- nvinfo : EIATTR_REGCOUNT
	.align		4
.L_7:
        /*0030*/ 	.byte	0x04, 0x2f
        /*0032*/ 	.short	(.L_9 - .L_8)
	.align		4
.L_8:
        /*0034*/ 	.word	index@(_Z10CopyKernelILi4ELi1EEvPKvPv)
        /*0038*/ 	.word	0x00000008


	//----- nvinfo : EIATTR_FRAME_SIZE
	.align		4
.L_9:
        /*003c*/ 	.byte	0x04, 0x11
        /*003e*/ 	.short	(.L_11 - .L_10)
	.align		4
.L_10:
        /*0040*/ 	.word	index@(_Z10CopyKernelILi4ELi1EEvPKvPv)
        /*0044*/ 	.word	0x00000000


	//----- nvinfo : EIATTR_REGCOUNT
	.align		4
.L_11:
        /*0048*/ 	.byte	0x04, 0x2f
        /*004a*/ 	.short	(.L_13 - .L_12)
	.align		4
.L_12:
        /*004c*/ 	.word	index@(_Z10CopyKernelILi8ELi1EEvPKvPv)
        /*0050*/ 	.word	0x00000008


	//----- nvinfo : EIATTR_FRAME_SIZE
	.align		4
.L_13:
        /*0054*/ 	.byte	0x04, 0x11
        /*0056*/ 	.short	(.L_15 - .L_14)
	.align		4
.L_14:
        /*0058*/ 	.word	index@(_Z10CopyKernelILi8ELi1EEvPKvPv)
        /*005c*/ 	.word	0x00000000


	//----- nvinfo : EIATTR_REGCOUNT
	.align		4
.L_15:
        /*0060*/ 	.byte	0x04, 0x2f
        /*0062*/ 	.short	(.L_17 - .L_16)
	.align		4
.L_16:
        /*0064*/ 	.word	index@(_Z10CopyKernelILi16ELi1EEvPKvPv)
        /*0068*/ 	.word	0x00000008


	//----- nvinfo : EIATTR_FRAME_SIZE
	.align		4
.L_17:
        /*006c*/ 	.byte	0x04, 0x11
        /*006e*/ 	.short	(.L_19 - .L_18)
	.align		4
.L_18:
        /*0070*/ 	.word	index@(_Z10CopyKernelILi16ELi1EEvPKvPv)
        /*0074*/ 	.word	0x00000000


	//----- nvinfo : EIATTR_REGCOUNT
	.align		4
.L_19:
        /*0078*/ 	.byte	0x04, 0x2f
        /*007a*/ 	.short	(.L_21 - .L_20)
	.align		4
.L_20:
        /*007c*/ 	.word	index@(_Z10CopyKernelILi32ELi1EEvPKvPv)
        /*0080*/ 	.word	0x00000008


	//----- nvinfo : EIATTR_FRAME_SIZE
	.align		4
.L_21:
        /*0084*/ 	.byte	0x04, 0x11
        /*0086*/ 	.short	(.L_23 - .L_22)
	.align		4
.L_22:
        /*0088*/ 	.word	index@(_Z10CopyKernelILi32ELi1EEvPKvPv)
        /*008c*/ 	.word	0x00000000


	//----- nvinfo : EIATTR_REGCOUNT
	.align		4
.L_23:
        /*0090*/ 	.byte	0x04, 0x2f
        /*0092*/ 	.short	(.L_25 - .L_24)
	.align		4
.L_24:
        /*0094*/ 	.word	index@(_Z10CopyKernelILi64ELi1EEvPKvPv)
        /*0098*/ 	.word	0x00000008


	//----- nvinfo : EIATTR_FRAME_SIZE
	.align		4
.L_25:
        /*009c*/ 	.byte	0x04, 0x11
        /*009e*/ 	.short	(.L_27 - .L_26)
	.align		4
.L_26:
        /*00a0*/ 	.word	index@(_Z10CopyKernelILi64ELi1EEvPKvPv)
        /*00a4*/ 	.word	0x00000000


	//----- nvinfo : EIATTR_REGCOUNT
	.align		4
.L_27:
        /*00a8*/ 	.byte	0x04, 0x2f
        /*00aa*/ 	.short	(.L_29 - .L_28)
	.align		4
.L_28:
        /*00ac*/ 	.word	index@(_Z10CopyKernelILi128ELi1EEvPKvPv)
        /*00b0*/ 	.word	0x00000008


	//----- nvinfo : EIATTR_FRAME_SIZE
	.align		4
.L_29:
        /*00b4*/ 	.byte	0x04, 0x11
        /*00b6*/ 	.short	(.L_31 - .L_30)
	.align		4
.L_30:
        /*00b8*/ 	.word	index@(_Z10CopyKernelILi128ELi1EEvPKvPv)
        /*00bc*/ 	.word	0x00000000


	//----- nvinfo : EIATTR_REGCOUNT
	.align		4
.L_31:
        /*00c0*/ 	.byte	0x04, 0x2f
        /*00c2*/ 	.short	(.L_33 - .L_32)
	.align		4
.L_32:
        /*00c4*/ 	.word	index@(_Z10CopyKernelILi256ELi1EEvPKvPv)
        /*00c8*/ 	.word	0x00000008


	//----- nvinfo : EIATTR_FRAME_SIZE
	.align		4
.L_33:
        /*00cc*/ 	.byte	0x04, 0x11
        /*00ce*/ 	.short	(.L_35 - .L_34)
	.align		4
.L_34:
        /*00d0*/ 	.word	index@(_Z10CopyKernelILi256ELi1EEvPKvPv)
        /*00d4*/ 	.word	0x00000000


	//----- nvinfo : EIATTR_REGCOUNT
	.align		4
.L_35:
        /*00d8*/ 	.byte	0x04, 0x2f
        /*00da*/ 	.short	(.L_37 - .L_36)
	.align		4
.L_36:
        /*00dc*/ 	.word	index@(_Z10CopyKernelILi512ELi1EEvPKvPv)
        /*00e0*/ 	.word	0x00000008


	//----- nvinfo : EIATTR_FRAME_SIZE
	.align		4
.L_37:
        /*00e4*/ 	.byte	0x04, 0x11
        /*00e6*/ 	.short	(.L_39 - .L_38)
	.align		4
.L_38:
        /*00e8*/ 	.word	index@(_Z10CopyKernelILi512ELi1EEvPKvPv)
        /*00ec*/ 	.word	0x00000000


	//----- nvinfo : EIATTR_REGCOUNT
	.align		4
.L_39:
        /*00f0*/ 	.byte	0x04, 0x2f
        /*00f2*/ 	.short	(.L_41 - .L_40)
	.align		4
.L_40:
        /*00f4*/ 	.word	index@(_Z10CopyKernelILi1024ELi1EEvPKvPv)
        /*00f8*/ 	.word	0x00000008


	//----- nvinfo : EIATTR_FRAME_SIZE
	.align		4
.L_41:
        /*00fc*/ 	.byte	0x04, 0x11
        /*00fe*/ 	.short	(.L_43 - .L_42)
	.align		4
.L_42:
        /*0100*/ 	.word	index@(_Z10CopyKernelILi1024ELi1EEvPKvPv)
        /*0104*/ 	.word	0x00000000


	//----- nvinfo : EIATTR_REGCOUNT
	.align		4
.L_43:
        /*0108*/ 	.byte	0x04, 0x2f
        /*010a*/ 	.short	(.L_45 - .L_44)
	.align		4
.L_44:
        /*010c*/ 	.word	index@(_Z10CopyKernelILi1ELi2EEvPKvPv)
        /*0110*/ 	.word	0x0000000a


	//----- nvinfo : EIATTR_FRAME_SIZE
	.align		4
.L_45:
        /*0114*/ 	.byte	0x04, 0x11
        /*0116*/ 	.short	(.L_47 - .L_46)
	.align		4
.L_46:
        /*0118*/ 	.word	index@(_Z10CopyKernelILi1ELi2EEvPKvPv)
        /*011c*/ 	.word	0x00000000


	//----- nvinfo : EIATTR_REGCOUNT
	.align		4
.L_47:
        /*0120*/ 	.byte	0x04, 0x2f
        /*0122*/ 	.short	(.L_49 - .L_48)
	.align		4
.L_48:
        /*0124*/ 	.word	index@(_Z10CopyKernelILi2ELi2EEvPKvPv)
        /*0128*/ 	.word	0x0000000a


	//----- nvinfo : EIATTR_FRAME_SIZE
	.align		4
.L_49:
        /*012c*/ 	.byte	0x04, 0x11
        /*012e*/ 	.short	(.L_51 - .L_50)
	.align		4
.L_50:
        /*0130*/ 	.word	index@(_Z10CopyKernelILi2ELi2EEvPKvPv)
        /*0134*/ 	.word	0x00000000


	//----- nvinfo : EIATTR_REGCOUNT
	.align		4
.L_51:
        /*0138*/ 	.byte	0x04, 0x2f
        /*013a*/ 	.short	(.L_53 - .L_52)
	.align		4
.L_52:
        /*013c*/ 	.word	index@(_Z10CopyKernelILi4ELi2EEvPKvPv)
        /*0140*/ 	.word	0x0000000a


	//----- nvinfo : EIATTR_FRAME_SIZE
	.align		4
.L_53:
        /*0144*/ 	.byte	0x04, 0x11
        /*0146*/ 	.short	(.L_55 - .L_54)
	.align		4
.L_54:
        /*0148*/ 	.word	index@(_Z10CopyKernelILi4ELi2EEvPKvPv)
        /*014c*/ 	.word	0x00000000


	//----- nvinfo : EIATTR_REGCOUNT
	.align		4
.L_55:
        /*0150*/ 	.byte	0x04, 0x2f
        /*0152*/ 	.short	(.L_57 - .L_56)
	.align		4
.L_56:
        /*0154*/ 	.word	index@(_Z10CopyKernelILi8ELi2EEvPKvPv)
        /*0158*/ 	.word	0x0000000a


	//----- nvinfo : EIATTR_FRAME_SIZE
	.align		4
.L_57:
        /*015c*/ 	.byte	0x04, 0x11
        /*015e*/ 	.short	(.L_59 - .L_58)
	.align		4
.L_58:
        /*0160*/ 	.word	index@(_Z10CopyKernelILi8ELi2EEvPKvPv)
        /*0164*/ 	.word	0x00000000


	//----- nvinfo : EIATTR_REGCOUNT
	.align		4
.L_59:
        /*0168*/ 	.byte	0x04, 0x2f
        /*016a*/ 	.short	(.L_61 - .L_60)
	.align		4
.L_60:
        /*016c*/ 	.word	index@(_Z10CopyKernelILi16ELi2EEvPKvPv)
        /*0170*/ 	.word	0x0000000a


	//----- nvinfo : EIATTR_FRAME_SIZE
	.align		4
.L_61:
        /*0174*/ 	.byte	0x04, 0x11
        /*0176*/ 	.short	(.L_63 - .L_62)
	.align		4
.L_62:
        /*0178*/ 	.word	index@(_Z10CopyKernelILi16ELi2EEvPKvPv)
        /*017c*/ 	.word	0x00000000


	//----- nvinfo : EIATTR_REGCOUNT
	.align		4
.L_63:
        /*0180*/ 	.byte	0x04, 0x2f
        /*0182*/ 	.short	(.L_65 - .L_64)
	.align		4
.L_64:
        /*0184*/ 	.word	index@(_Z10CopyKernelILi32ELi2EEvPKvPv)
        /*0188*/ 	.word	0x0000000a


	//----- nvinfo : EIATTR_FRAME_SIZE
	.align		4
.L_65:
        /*018c*/ 	.byte	0x04, 0x11
        /*018e*/ 	.short	(.L_67 - .L_66)
	.align		4
.L_66:
        /*0190*/ 	.word	index@(_Z10CopyKernelILi32ELi2EEvPKvPv)
        /*0194*/ 	.word	0x00000000


	//----- nvinfo : EIATTR_REGCOUNT
	.align		4
.L_67:
        /*0198*/ 	.byte	0x04, 0x2f
        /*019a*/ 	.short	(.L_69 - .L_68)
	.align		4
.L_68:
        /*019c*/ 	.word	index@(_Z10CopyKernelILi64ELi2EEvPKvPv)
        /*01a0*/ 	.word	0x0000000a


	//----- nvinfo : EIATTR_FRAME_SIZE
	.align		4
.L_69:
        /*01a4*/ 	.byte	0x04, 0x11
        /*01a6*/ 	.short	(.L_71 - .L_70)
	.align		4
.L_70:
        /*01a8*/ 	.word	index@(_Z10CopyKernelILi64ELi2EEvPKvPv)
        /*01ac*/ 	.word	0x00000000


	//----- nvinfo : EIATTR_REGCOUNT
	.align		4
.L_71:
        /*01b0*/ 	.byte	0x04, 0x2f
        /*01b2*/ 	.short	(.L_73 - .L_72)
	.align		4
.L_72:
        /*01b4*/ 	.word	index@(_Z10CopyKernelILi128ELi2EEvPKvPv)
        /*01b8*/ 	.word	0x0000000a


	//----- nvinfo : EIATTR_FRAME_SIZE
	.align		4
.L_73:
        /*01bc*/ 	.byte	0x04, 0x11
        /*01be*/ 	.short	(.L_75 - .L_74)
	.align		4
.L_74:
        /*01c0*/ 	.word	index@(_Z10CopyKernelILi128ELi2EEvPKvPv)
        /*01c4*/ 	.word	0x00000000


	//----- nvinfo : EIATTR_REGCOUNT
	.align		4
.L_75:
        /*01c8*/ 	.byte	0x04, 0x2f
        /*01ca*/ 	.short	(.L_77 - .L_76)
	.align		4
.L_76:
        /*01cc*/ 	.word	index@(_Z10CopyKernelILi256ELi2EEvPKvPv)
        /*01d0*/ 	.word	0x0000000a


	//----- nvinfo : EIATTR_FRAME_SIZE
	.align		4
.L_77:
        /*01d4*/ 	.byte	0x04, 0x11
        /*01d6*/ 	.short	(.L_79 - .L_78)
	.align		4
.L_78:
        /*01d8*/ 	.word	index@(_Z10CopyKernelILi256ELi2EEvPKvPv)
        /*01dc*/ 	.word	0x00000000


	//----- nvinfo : EIATTR_REGCOUNT
	.align		4
.L_79:
        /*01e0*/ 	.byte	0x04, 0x2f
        /*01e2*/ 	.short	(.L_81 - .L_80)
	.align		4
.L_80:
        /*01e4*/ 	.word	index@(_Z10CopyKernelILi512ELi2EEvPKvPv)
        /*01e8*/ 	.word	0x0000000a


	//----- nvinfo : EIATTR_FRAME_SIZE
	.align		4
.L_81:
        /*01ec*/ 	.byte	0x04, 0x11
        /*01ee*/ 	.short	(.L_83 - .L_82)
	.align		4
.L_82:
        /*01f0*/ 	.word	index@(_Z10CopyKernelILi512ELi2EEvPKvPv)
        /*01f4*/ 	.word	0x00000000


	//----- nvinfo : EIATTR_REGCOUNT
	.align		4
.L_83:
        /*01f8*/ 	.byte	0x04, 0x2f
        /*01fa*/ 	.short	(.L_85 - .L_84)
	.align		4
.L_84:
        /*01fc*/ 	.word	index@(_Z10CopyKernelILi1024ELi2EEvPKvPv)
        /*0200*/ 	.word	0x0000000a


	//----- nvinfo : EIATTR_FRAME_SIZE
	.align		4
.L_85:
        /*0204*/ 	.byte	0x04, 0x11
        /*0206*/ 	.short	(.L_87 - .L_86)
	.align		4
.L_86:
        /*0208*/ 	.word	index@(_Z10CopyKernelILi1024ELi2EEvPKvPv)
        /*020c*/ 	.word	0x00000000


	//----- nvinfo : EIATTR_REGCOUNT
	.align		4
.L_87:
        /*0210*/ 	.byte	0x04, 0x2f
        /*0212*/ 	.short	(.L_89 - .L_88)
	.align		4
.L_88:
        /*0214*/ 	.word	index@(_Z10CopyKernelILi1ELi4EEvPKvPv)
        /*0218*/ 	.word	0x0000000a


	//----- nvinfo : EIATTR_FRAME_SIZE
	.align		4
.L_89:
        /*021c*/ 	.byte	0x04, 0x11
        /*021e*/ 	.short	(.L_91 - .L_90)
	.align		4
.L_90:
        /*0220*/ 	.word	index@(_Z10CopyKernelILi1ELi4EEvPKvPv)
        /*0224*/ 	.word	0x00000000


	//----- nvinfo : EIATTR_REGCOUNT
	.align		4
.L_91:
        /*0228*/ 	.byte	0x04, 0x2f
        /*022a*/ 	.short	(.L_93 - .L_92)
	.align		4
.L_92:
        /*022c*/ 	.word	index@(_Z10CopyKernelILi2ELi4EEvPKvPv)
        /*0230*/ 	.word	0x0000000a


	//----- nvinfo : EIATTR_FRAME_SIZE
	.align		4
.L_93:
        /*0234*/ 	.byte	0x04, 0x11
        /*0236*/ 	.short	(.L_95 - .L_94)
	.align		4
.L_94:
        /*0238*/ 	.word	index@(_Z10CopyKernelILi2ELi4EEvPKvPv)
        /*023c*/ 	.word	0x00000000


	//----- nvinfo : EIATTR_REGCOUNT
	.align		4
.L_95:
        /*0240*/ 	.byte	0x04, 0x2f
        /*0242*/ 	.short	(.L_97 - .L_96)
	.align		4
.L_96:
        /*0244*/ 	.word	index@(_Z10CopyKernelILi4ELi4EEvPKvPv)
        /*0248*/ 	.word	0x0000000a


	//----- nvinfo : EIATTR_FRAME_SIZE
	.align		4
.L_97:
        /*024c*/ 	.byte	0x04, 0x11
        /*024e*/ 	.short	(.L_99 - .L_98)
	.align		4
.L_98:
        /*0250*/ 	.word	index@(_Z10CopyKernelILi4ELi4EEvPKvPv)
        /*0254*/ 	.word	0x00000000


	//----- nvinfo : EIATTR_REGCOUNT
	.align		4
.L_99:
        /*0258*/ 	.byte	0x04, 0x2f
        /*025a*/ 	.short	(.L_101 - .L_100)
	.align		4
.L_100:
        /*025c*/ 	.word	index@(_Z10CopyKernelILi8ELi4EEvPKvPv)
        /*0260*/ 	.word	0x0000000a


	//----- nvinfo : EIATTR_FRAME_SIZE
	.align		4
.L_101:
        /*0264*/ 	.byte	0x04, 0x11
        /*0266*/ 	.short	(.L_103 - .L_102)
	.align		4
.L_102:
        /*0268*/ 	.word	index@(_Z10CopyKernelILi8ELi4EEvPKvPv)
        /*026c*/ 	.word	0x00000000


	//----- nvinfo : EIATTR_REGCOUNT
	.align		4
.L_103:
        /*0270*/ 	.byte	0x04, 0x2f
        /*0272*/ 	.short	(.L_105 - .L_104)
	.align		4
.L_104:
        /*0274*/ 	.word	index@(_Z10CopyKernelILi16ELi4EEvPKvPv)
        /*0278*/ 	.word	0x0000000a


	//----- nvinfo : EIATTR_FRAME_SIZE
	.align		4
.L_105:
        /*027c*/ 	.byte	0x04, 0x11
        /*027e*/ 	.short	(.L_107 - .L_106)
	.align		4
.L_106:
        /*0280*/ 	.word	index@(_Z10CopyKernelILi16ELi4EEvPKvPv)
        /*0284*/ 	.word	0x00000000


	//----- nvinfo : EIATTR_REGCOUNT
	.align		4
.L_107:
        /*0288*/ 	.byte	0x04, 0x2f
        /*028a*/ 	.short	(.L_109 - .L_108)
	.align		4
.L_108:
        /*028c*/ 	.word	index@(_Z10CopyKernelILi32ELi4EEvPKvPv)
        /*0290*/ 	.word	0x0000000a


	//----- nvinfo : EIATTR_FRAME_SIZE
	.align		4
.L_109:
        /*0294*/ 	.byte	0x04, 0x11
        /*0296*/ 	.short	(.L_111 - .L_110)
	.align		4
.L_110:
        /*0298*/ 	.word	index@(_Z10CopyKernelILi32ELi4EEvPKvPv)
        /*029c*/ 	.word	0x00000000


	//----- nvinfo : EIATTR_REGCOUNT
	.align		4
.L_111:
        /*02a0*/ 	.byte	0x04, 0x2f
        /*02a2*/ 	.short	(.L_113 - .L_112)
	.align		4
.L_112:
        /*02a4*/ 	.word	index@(_Z10CopyKernelILi64ELi4EEvPKvPv)
        /*02a8*/ 	.word	0x0000000a


	//----- nvinfo : EIATTR_FRAME_SIZE
	.align		4
.L_113:
        /*02ac*/ 	.byte	0x04, 0x11
        /*02ae*/ 	.short	(.L_115 - .L_114)
	.align		4
.L_114:
        /*02b0*/ 	.word	index@(_Z10CopyKernelILi64ELi4EEvPKvPv)
        /*02b4*/ 	.word	0x00000000


	//----- nvinfo : EIATTR_REGCOUNT
	.align		4
.L_115:
        /*02b8*/ 	.byte	0x04, 0x2f
        /*02ba*/ 	.short	(.L_117 - .L_116)
	.align		4
.L_116:
        /*02bc*/ 	.word	index@(_Z10CopyKernelILi128ELi4EEvPKvPv)
        /*02c0*/ 	.word	0x0000000a


	//----- nvinfo : EIATTR_FRAME_SIZE
	.align		4
.L_117:
        /*02c4*/ 	.byte	0x04, 0x11
        /*02c6*/ 	.short	(.L_119 - .L_118)
	.align		4
.L_118:
        /*02c8*/ 	.word	index@(_Z10CopyKernelILi128ELi4EEvPKvPv)
        /*02cc*/ 	.word	0x00000000


	//----- nvinfo : EIATTR_REGCOUNT
	.align		4
.L_119:
        /*02d0*/ 	.byte	0x04, 0x2f
        /*02d2*/ 	.short	(.L_121 - .L_120)
	.align		4
.L_120:
        /*02d4*/ 	.word	index@(_Z10CopyKernelILi256ELi4EEvPKvPv)
        /*02d8*/ 	.word	0x0000000a


	//----- nvinfo : EIATTR_FRAME_SIZE
	.align		4
.L_121:
        /*02dc*/ 	.byte	0x04, 0x11
        /*02de*/ 	.short	(.L_123 - .L_122)
	.align		4
.L_122:
        /*02e0*/ 	.word	index@(_Z10CopyKernelILi256ELi4EEvPKvPv)
        /*02e4*/ 	.word	0x00000000


	//----- nvinfo : EIATTR_REGCOUNT
	.align		4
.L_123:
        /*02e8*/ 	.byte	0x04, 0x2f
        /*02ea*/ 	.short	(.L_125 - .L_124)
	.align		4
.L_124:
        /*02ec*/ 	.word	index@(_Z10CopyKernelILi512ELi4EEvPKvPv)
        /*02f0*/ 	.word	0x0000000a


	//----- nvinfo : EIATTR_FRAME_SIZE
	.align		4
.L_125:
        /*02f4*/ 	.byte	0x04, 0x11
        /*02f6*/ 	.short	(.L_127 - .L_126)
	.align		4
.L_126:
        /*02f8*/ 	.word	index@(_Z10CopyKernelILi512ELi4EEvPKvPv)
        /*02fc*/ 	.word	0x00000000


	//----- nvinfo : EIATTR_REGCOUNT
	.align		4
.L_127:
        /*0300*/ 	.byte	0x04, 0x2f
        /*0302*/ 	.short	(.L_129 - .L_128)
	.align		4
.L_128:
        /*0304*/ 	.word	index@(_Z10CopyKernelILi1024ELi4EEvPKvPv)
        /*0308*/ 	.word	0x0000000a


	//----- nvinfo : EIATTR_FRAME_SIZE
	.align		4
.L_129:
        /*030c*/ 	.byte	0x04, 0x11
        /*030e*/ 	.short	(.L_131 - .L_130)
	.align		4
.L_130:
        /*0310*/ 	.word	index@(_Z10CopyKernelILi1024ELi4EEvPKvPv)
        /*0314*/ 	.word	0x00000000


	//----- nvinfo : EIATTR_REGCOUNT
	.align		4
.L_131:
        /*0318*/ 	.byte	0x04, 0x2f
        /*031a*/ 	.short	(.L_133 - .L_132)
	.align		4
.L_132:
        /*031c*/ 	.word	index@(_Z10CopyKernelILi1ELi8EEvPKvPv)
        /*0320*/ 	.word	0x0000000a


	//----- nvinfo : EIATTR_FRAME_SIZE
	.align		4
.L_133:
        /*0324*/ 	.byte	0x04, 0x11
        /*0326*/ 	.short	(.L_135 - .L_134)
	.align		4
.L_134:
        /*0328*/ 	.word	index@(_Z10CopyKernelILi1ELi8EEvPKvPv)
        /*032c*/ 	.word	0x00000000


	//----- nvinfo : EIATTR_REGCOUNT
	.align		4
.L_135:
        /*0330*/ 	.byte	0x04, 0x2f
        /*0332*/ 	.short	(.L_137 - .L_136)
	.align		4
.L_136:
        /*0334*/ 	.word	index@(_Z10CopyKernelILi2ELi8EEvPKvPv)
        /*0338*/ 	.word	0x0000000a


	//----- nvinfo : EIATTR_FRAME_SIZE
	.align		4
.L_137:
        /*033c*/ 	.byte	0x04, 0x11
        /*033e*/ 	.short	(.L_139 - .L_138)
	.align		4
.L_138:
        /*0340*/ 	.word	index@(_Z10CopyKernelILi2ELi8EEvPKvPv)
        /*0344*/ 	.word	0x00000000


	//----- nvinfo : EIATTR_REGCOUNT
	.align		4
.L_139:
        /*0348*/ 	.byte	0x04, 0x2f
        /*034a*/ 	.short	(.L_141 - .L_140)
	.align		4
.L_140:
        /*034c*/ 	.word	index@(_Z10CopyKernelILi4ELi8EEvPKvPv)
        /*0350*/ 	.word	0x0000000a


	//----- nvinfo : EIATTR_FRAME_SIZE
	.align		4
.L_141:
        /*0354*/ 	.byte	0x04, 0x11
        /*0356*/ 	.short	(.L_143 - .L_142)
	.align		4
.L_142:
        /*0358*/ 	.word	index@(_Z10CopyKernelILi4ELi8EEvPKvPv)
        /*035c*/ 	.word	0x00000000


	//----- nvinfo : EIATTR_REGCOUNT
	.align		4
.L_143:
        /*0360*/ 	.byte	0x04, 0x2f
        /*0362*/ 	.short	(.L_145 - .L_144)
	.align		4
.L_144:
        /*0364*/ 	.word	index@(_Z10CopyKernelILi8ELi8EEvPKvPv)
        /*0368*/ 	.word	0x0000000a


	//----- nvinfo : EIATTR_FRAME_SIZE
	.align		4
.L_145:
        /*036c*/ 	.byte	0x04, 0x11
        /*036e*/ 	.short	(.L_147 - .L_146)
	.align		4
.L_146:
        /*0370*/ 	.word	index@(_Z10CopyKernelILi8ELi8EEvPKvPv)
        /*0374*/ 	.word	0x00000000


	//----- nvinfo : EIATTR_REGCOUNT
	.align		4
.L_147:
        /*0378*/ 	.byte	0x04, 0x2f
        /*037a*/ 	.short	(.L_149 - .L_148)
	.align		4
.L_148:
        /*037c*/ 	.word	index@(_Z10CopyKernelILi16ELi8EEvPKvPv)
        /*0380*/ 	.word	0x0000000a


	//----- nvinfo : EIATTR_FRAME_SIZE
	.align		4
.L_149:
        /*0384*/ 	.byte	0x04, 0x11
        /*0386*/ 	.short	(.L_151 - .L_150)
	.align		4
.L_150:
        /*0388*/ 	.word	index@(_Z10CopyKernelILi16ELi8EEvPKvPv)
        /*038c*/ 	.word	0x00000000


	//----- nvinfo : EIATTR_REGCOUNT
	.align		4
.L_151:
        /*0390*/ 	.byte	0x04, 0x2f
        /*0392*/ 	.short	(.L_153 - .L_152)
	.align		4
.L_152:
        /*0394*/ 	.word	index@(_Z10CopyKernelILi32ELi8EEvPKvPv)
        /*0398*/ 	.word	0x0000000a


	//----- nvinfo : EIATTR_FRAME_SIZE
	.align		4
.L_153:
        /*039c*/ 	.byte	0x04, 0x11
        /*039e*/ 	.short	(.L_155 - .L_154)
	.align		4
.L_154:
        /*03a0*/ 	.word	index@(_Z10CopyKernelILi32ELi8EEvPKvPv)
        /*03a4*/ 	.word	0x00000000


	//----- nvinfo : EIATTR_REGCOUNT
	.align		4
.L_155:
        /*03a8*/ 	.byte	0x04, 0x2f
        /*03aa*/ 	.short	(.L_157 - .L_156)
	.align		4
.L_156:
        /*03ac*/ 	.word	index@(_Z10CopyKernelILi64ELi8EEvPKvPv)
        /*03b0*/ 	.word	0x0000000a


	//----- nvinfo : EIATTR_FRAME_SIZE
	.align		4
.L_157:
        /*03b4*/ 	.byte	0x04, 0x11
        /*03b6*/ 	.short	(.L_159 - .L_158)
	.align		4
.L_158:
        /*03b8*/ 	.word	index@(_Z10CopyKernelILi64ELi8EEvPKvPv)
        /*03bc*/ 	.word	0x00000000


	//----- nvinfo : EIATTR_REGCOUNT
	.align		4
.L_159:
        /*03c0*/ 	.byte	0x04, 0x2f
        /*03c2*/ 	.short	(.L_161 - .L_160)
	.align		4
.L_160:
        /*03c4*/ 	.word	index@(_Z10CopyKernelILi128ELi8EEvPKvPv)
        /*03c8*/ 	.word	0x0000000a


	//----- nvinfo : EIATTR_FRAME_SIZE
	.align		4
.L_161:
        /*03cc*/ 	.byte	0x04, 0x11
        /*03ce*/ 	.short	(.L_163 - .L_162)
	.align		4
.L_162:
        /*03d0*/ 	.word	index@(_Z10CopyKernelILi128ELi8EEvPKvPv)
        /*03d4*/ 	.word	0x00000000


	//----- nvinfo : EIATTR_REGCOUNT
	.align		4
.L_163:
        /*03d8*/ 	.byte	0x04, 0x2f
        /*03da*/ 	.short	(.L_165 - .L_164)
	.align		4
.L_164:
        /*03dc*/ 	.word	index@(_Z10CopyKernelILi256ELi8EEvPKvPv)
        /*03e0*/ 	.word	0x0000000a


	//----- nvinfo : EIATTR_FRAME_SIZE
	.align		4
.L_165:
        /*03e4*/ 	.byte	0x04, 0x11
        /*03e6*/ 	.short	(.L_167 - .L_166)
	.align		4
.L_166:
        /*03e8*/ 	.word	index@(_Z10CopyKernelILi256ELi8EEvPKvPv)
        /*03ec*/ 	.word	0x00000000


	//----- nvinfo : EIATTR_REGCOUNT
	.align		4
.L_167:
        /*03f0*/ 	.byte	0x04, 0x2f
        /*03f2*/ 	.short	(.L_169 - .L_168)
	.align		4
.L_168:
        /*03f4*/ 	.word	index@(_Z10CopyKernelILi512ELi8EEvPKvPv)
        /*03f8*/ 	.word	0x0000000a


	//----- nvinfo : EIATTR_FRAME_SIZE
	.align		4
.L_169:
        /*03fc*/ 	.byte	0x04, 0x11
        /*03fe*/ 	.short	(.L_171 - .L_170)
	.align		4
.L_170:
        /*0400*/ 	.word	index@(_Z10CopyKernelILi512ELi8EEvPKvPv)
        /*0404*/ 	.word	0x00000000


	//----- nvinfo : EIATTR_REGCOUNT
	.align		4
.L_171:
        /*0408*/ 	.byte	0x04, 0x2f
        /*040a*/ 	.short	(.L_173 - .L_172)
	.align		4
.L_172:
        /*040c*/ 	.word	index@(_Z10CopyKernelILi1024ELi8EEvPKvPv)
        /*0410*/ 	.word	0x0000000a


	//----- nvinfo : EIATTR_FRAME_SIZE
	.align		4
.L_173:
        /*0414*/ 	.byte	0x04, 0x11
        /*0416*/ 	.short	(.L_175 - .L_174)
	.align		4
.L_174:
        /*0418*/ 	.word	index@(_Z10CopyKernelILi1024ELi8EEvPKvPv)
        /*041c*/ 	.word	0x00000000


	//----- nvinfo : EIATTR_REGCOUNT
	.align		4
.L_175:
        /*0420*/ 	.byte	0x04, 0x2f
        /*0422*/ 	.short	(.L_177 - .L_176)
	.align		4
.L_176:
        /*0424*/ 	.word	index@(_Z10CopyKernelILi1ELi16EEvPKvPv)
        /*0428*/ 	.word	0x0000000c


	//----- nvinfo : EIATTR_FRAME_SIZE
	.align		4
.L_177:
        /*042c*/ 	.byte	0x04, 0x11
        /*042e*/ 	.short	(.L_179 - .L_178)
	.align		4
.L_178:
        /*0430*/ 	.word	index@(_Z10CopyKernelILi1ELi16EEvPKvPv)
        /*0434*/ 	.word	0x00000000


	//----- nvinfo : EIATTR_REGCOUNT
	.align		4
.L_179:
        /*0438*/ 	.byte	0x04, 0x2f
        /*043a*/ 	.short	(.L_181 - .L_180)
	.align		4
.L_180:
        /*043c*/ 	.word	index@(_Z10CopyKernelILi2ELi16EEvPKvPv)
        /*0440*/ 	.word	0x0000000c


	//----- nvinfo : EIATTR_FRAME_SIZE
	.align		4
.L_181:
        /*0444*/ 	.byte	0x04, 0x11
        /*0446*/ 	.short	(.L_183 - .L_182)
	.align		4
.L_182:
        /*0448*/ 	.word	index@(_Z10CopyKernelILi2ELi16EEvPKvPv)
        /*044c*/ 	.word	0x00000000


	//----- nvinfo : EIATTR_REGCOUNT
	.align		4
.L_183:
        /*0450*/ 	.byte	0x04, 0x2f
        /*0452*/ 	.short	(.L_185 - .L_184)
	.align		4
.L_184:
        /*0454*/ 	.word	index@(_Z10CopyKernelILi4ELi16EEvPKvPv)
        /*0458*/ 	.word	0x0000000c


	//----- nvinfo : EIATTR_FRAME_SIZE
	.align		4
.L_185:
        /*045c*/ 	.byte	0x04, 0x11
        /*045e*/ 	.short	(.L_187 - .L_186)
	.align		4
.L_186:
        /*0460*/ 	.word	index@(_Z10CopyKernelILi4ELi16EEvPKvPv)
        /*0464*/ 	.word	0x00000000


	//----- nvinfo : EIATTR_REGCOUNT
	.align		4
.L_187:
        /*0468*/ 	.byte	0x04, 0x2f
        /*046a*/ 	.short	(.L_189 - .L_188)
	.align		4
.L_188:
        /*046c*/ 	.word	index@(_Z10CopyKernelILi8ELi16EEvPKvPv)
        /*0470*/ 	.word	0x0000000c


	//----- nvinfo : EIATTR_FRAME_SIZE
	.align		4
.L_189:
        /*0474*/ 	.byte	0x04, 0x11
        /*0476*/ 	.short	(.L_191 - .L_190)
	.align		4
.L_190:
        /*0478*/ 	.word	index@(_Z10CopyKernelILi8ELi16EEvPKvPv)
        /*047c*/ 	.word	0x00000000


	//----- nvinfo : EIATTR_REGCOUNT
	.align		4
.L_191:
        /*0480*/ 	.byte	0x04, 0x2f
        /*0482*/ 	.short	(.L_193 - .L_192)
	.align		4
.L_192:
        /*0484*/ 	.word	index@(_Z10CopyKernelILi16ELi16EEvPKvPv)
        /*0488*/ 	.word	0x0000000c


	//----- nvinfo : EIATTR_FRAME_SIZE
	.align		4
.L_193:
        /*048c*/ 	.byte	0x04, 0x11
        /*048e*/ 	.short	(.L_195 - .L_194)
	.align		4
.L_194:
        /*0490*/ 	.word	index@(_Z10CopyKernelILi16ELi16EEvPKvPv)
        /*0494*/ 	.word	0x00000000


	//----- nvinfo : EIATTR_REGCOUNT
	.align		4
.L_195:
        /*0498*/ 	.byte	0x04, 0x2f
        /*049a*/ 	.short	(.L_197 - .L_196)
	.align		4
.L_196:
        /*049c*/ 	.word	index@(_Z10CopyKernelILi32ELi16EEvPKvPv)
        /*04a0*/ 	.word	0x0000000c


	//----- nvinfo : EIATTR_FRAME_SIZE
	.align		4
.L_197:
        /*04a4*/ 	.byte	0x04, 0x11
        /*04a6*/ 	.short	(.L_199 - .L_198)
	.align		4
.L_198:
        /*04a8*/ 	.word	index@(_Z10CopyKernelILi32ELi16EEvPKvPv)
        /*04ac*/ 	.word	0x00000000


	//----- nvinfo : EIATTR_REGCOUNT
	.align		4
.L_199:
        /*04b0*/ 	.byte	0x04, 0x2f
        /*04b2*/ 	.short	(.L_201 - .L_200)
	.align		4
.L_200:
        /*04b4*/ 	.word	index@(_Z10CopyKernelILi64ELi16EEvPKvPv)
        /*04b8*/ 	.word	0x0000000c


	//----- nvinfo : EIATTR_FRAME_SIZE
	.align		4
.L_201:
        /*04bc*/ 	.byte	0x04, 0x11
        /*04be*/ 	.short	(.L_203 - .L_202)
	.align		4
.L_202:
        /*04c0*/ 	.word	index@(_Z10CopyKernelILi64ELi16EEvPKvPv)
        /*04c4*/ 	.word	0x00000000


	//----- nvinfo : EIATTR_REGCOUNT
	.align		4
.L_203:
        /*04c8*/ 	.byte	0x04, 0x2f
        /*04ca*/ 	.short	(.L_205 - .L_204)
	.align		4
.L_204:
        /*04cc*/ 	.word	index@(_Z10CopyKernelILi128ELi16EEvPKvPv)
        /*04d0*/ 	.word	0x0000000c


	//----- nvinfo : EIATTR_FRAME_SIZE
	.align		4
.L_205:
        /*04d4*/ 	.byte	0x04, 0x11
        /*04d6*/ 	.short	(.L_207 - .L_206)
	.align		4
.L_206:
        /*04d8*/ 	.word	index@(_Z10CopyKernelILi128ELi16EEvPKvPv)
        /*04dc*/ 	.word	0x00000000


	//----- nvinfo : EIATTR_REGCOUNT
	.align		4
.L_207:
        /*04e0*/ 	.byte	0x04, 0x2f
        /*04e2*/ 	.short	(.L_209 - .L_208)
	.align		4
.L_208:
        /*04e4*/ 	.word	index@(_Z10CopyKernelILi256ELi16EEvPKvPv)
        /*04e8*/ 	.word	0x0000000c


	//----- nvinfo : EIATTR_FRAME_SIZE
	.align		4
.L_209:
        /*04ec*/ 	.byte	0x04, 0x11
        /*04ee*/ 	.short	(.L_211 - .L_210)
	.align		4
.L_210:
        /*04f0*/ 	.word	index@(_Z10CopyKernelILi256ELi16EEvPKvPv)
        /*04f4*/ 	.word	0x00000000


	//----- nvinfo : EIATTR_REGCOUNT
	.align		4
.L_211:
        /*04f8*/ 	.byte	0x04, 0x2f
        /*04fa*/ 	.short	(.L_213 - .L_212)
	.align		4
.L_212:
        /*04fc*/ 	.word	index@(_Z10CopyKernelILi512ELi16EEvPKvPv)
        /*0500*/ 	.word	0x0000000c


	//----- nvinfo : EIATTR_FRAME_SIZE
	.align		4
.L_213:
        /*0504*/ 	.byte	0x04, 0x11
        /*0506*/ 	.short	(.L_215 - .L_214)
	.align		4
.L_214:
        /*0508*/ 	.word	index@(_Z10CopyKernelILi512ELi16EEvPKvPv)
        /*050c*/ 	.word	0x00000000


	//----- nvinfo : EIATTR_REGCOUNT
	.align		4
.L_215:
        /*0510*/ 	.byte	0x04, 0x2f
        /*0512*/ 	.short	(.L_217 - .L_216)
	.align		4
.L_216:
        /*0514*/ 	.word	index@(_Z10CopyKernelILi1024ELi16EEvPKvPv)
        /*0518*/ 	.word	0x0000000c


	//----- nvinfo : EIATTR_FRAME_SIZE
	.align		4
.L_217:
        /*051c*/ 	.byte	0x04, 0x11
        /*051e*/ 	.short	(.L_219 - .L_218)
	.align		4
.L_218:
        /*0520*/ 	.word	index@(_Z10CopyKernelILi1024ELi16EEvPKvPv)
        /*0524*/ 	.word	0x00000000


	//----- nvinfo : EIATTR_MIN_STACK_SIZE
	.align		4
.L_219:
        /*0528*/ 	.byte	0x04, 0x12
        /*052a*/ 	.short	(.L_221 - .L_220)
	.align		4
.L_220:
        /*052c*/ 	.word	index@(_Z10CopyKernelILi1024ELi16EEvPKvPv)
        /*0530*/ 	.word	0x00000000


	//----- nvinfo : EIATTR_MIN_STACK_SIZE
	.align		4
.L_221:
        /*0534*/ 	.byte	0x04, 0x12
        /*0536*/ 	.short	(.L_223 - .L_222)
	.align		4
.L_222:
        /*0538*/ 	.word	index@(_Z10CopyKernelILi512ELi16EEvPKvPv)
        /*053c*/ 	.word	0x00000000


	//----- nvinfo : EIATTR_MIN_STACK_SIZE
	.align		4
.L_223:
        /*0540*/ 	.byte	0x04, 0x12
        /*0542*/ 	.short	(.L_225 - .L_224)
	.align		4
.L_224:
        /*0544*/ 	.word	index@(_Z10CopyKernelILi256ELi16EEvPKvPv)
        /*0548*/ 	.word	0x00000000


	//----- nvinfo : EIATTR_MIN_STACK_SIZE
	.align		4
.L_225:
        /*054c*/ 	.byte	0x04, 0x12
        /*054e*/ 	.short	(.L_227 - .L_226)
	.align		4
.L_226:
        /*0550*/ 	.word	index@(_Z10CopyKernelILi128ELi16EEvPKvPv)
        /*0554*/ 	.word	0x00000000


	//----- nvinfo : EIATTR_MIN_STACK_SIZE
	.align		4
.L_227:
        /*0558*/ 	.byte	0x04, 0x12
        /*055a*/ 	.short	(.L_229 - .L_228)
	.align		4
.L_228:
        /*055c*/ 	.word	index@(_Z10CopyKernelILi64ELi16EEvPKvPv)
        /*0560*/ 	.word	0x00000000


	//----- nvinfo : EIATTR_MIN_STACK_SIZE
	.align		4
.L_229:
        /*0564*/ 	.byte	0x04, 0x12
        /*0566*/ 	.short	(.L_231 - .L_230)
	.align		4
.L_230:
        /*0568*/ 	.word	index@(_Z10CopyKernelILi32ELi16EEvPKvPv)
        /*056c*/ 	.word	0x00000000


	//----- nvinfo : EIATTR_MIN_STACK_SIZE
	.align		4
.L_231:
        /*0570*/ 	.byte	0x04, 0x12
        /*0572*/ 	.short	(.L_233 - .L_232)
	.align		4
.L_232:
        /*0574*/ 	.word	index@(_Z10CopyKernelILi16ELi16EEvPKvPv)
        /*0578*/ 	.word	0x00000000


	//----- nvinfo : EIATTR_MIN_STACK_SIZE
	.align		4
.L_233:
        /*057c*/ 	.byte	0x04, 0x12
        /*057e*/ 	.short	(.L_235 - .L_234)
	.align		4
.L_234:
        /*0580*/ 	.word	index@(_Z10CopyKernelILi8ELi16EEvPKvPv)
        /*0584*/ 	.word	0x00000000


	//----- nvinfo : EIATTR_MIN_STACK_SIZE
	.align		4
.L_235:
        /*0588*/ 	.byte	0x04, 0x12
        /*058a*/ 	.short	(.L_237 - .L_236)
	.align		4
.L_236:
        /*058c*/ 	.word	index@(_Z10CopyKernelILi4ELi16EEvPKvPv)
        /*0590*/ 	.word	0x00000000


	//----- nvinfo : EIATTR_MIN_STACK_SIZE
	.align		4
.L_237:
        /*0594*/ 	.byte	0x04, 0x12
        /*0596*/ 	.short	(.L_239 - .L_238)
	.align		4
.L_238:
        /*0598*/ 	.word	index@(_Z10CopyKernelILi2ELi16EEvPKvPv)
        /*059c*/ 	.word	0x00000000


	//----- nvinfo : EIATTR_MIN_STACK_SIZE
	.align		4
.L_239:
        /*05a0*/ 	.byte	0x04, 0x12
        /*05a2*/ 	.short	(.L_241 - .L_240)
	.align		4
.L_240:
        /*05a4*/ 	.word	index@(_Z10CopyKernelILi1ELi16EEvPKvPv)
        /*05a8*/ 	.word	0x00000000


	//----- nvinfo : EIATTR_MIN_STACK_SIZE
	.align		4
.L_241:
        /*05ac*/ 	.byte	0x04, 0x12
        /*05ae*/ 	.short	(.L_243 - .L_242)
	.align		4
.L_242:
        /*05b0*/ 	.word	index@(_Z10CopyKernelILi1024ELi8EEvPKvPv)
        /*05b4*/ 	.word	0x00000000


	//----- nvinfo : EIATTR_MIN_STACK_SIZE
	.align		4
.L_243:
        /*05b8*/ 	.byte	0x04, 0x12
        /*05ba*/ 	.short	(.L_245 - .L_244)
	.align		4
.L_244:
        /*05bc*/ 	.word	index@(_Z10CopyKernelILi512ELi8EEvPKvPv)
        /*05c0*/ 	.word	0x00000000


	//----- nvinfo : EIATTR_MIN_STACK_SIZE
	.align		4
.L_245:
        /*05c4*/ 	.byte	0x04, 0x12
        /*05c6*/ 	.short	(.L_247 - .L_246)
	.align		4
.L_246:
        /*05c8*/ 	.word	index@(_Z10CopyKernelILi256ELi8EEvPKvPv)
        /*05cc*/ 	.word	0x00000000


	//----- nvinfo : EIATTR_MIN_STACK_SIZE
	.align		4
.L_247:
        /*05d0*/ 	.byte	0x04, 0x12
        /*05d2*/ 	.short	(.L_249 - .L_248)
	.align		4
.L_248:
        /*05d4*/ 	.word	index@(_Z10CopyKernelILi128ELi8EEvPKvPv)
        /*05d8*/ 	.word	0x00000000


	//----- nvinfo : EIATTR_MIN_STACK_SIZE
	.align		4
.L_249:
        /*05dc*/ 	.byte	0x04, 0x12
        /*05de*/ 	.short	(.L_251 - .L_250)
	.align		4
.L_250:
        /*05e0*/ 	.word	index@(_Z10CopyKernelILi64ELi8EEvPKvPv)
        /*05e4*/ 	.word	0x00000000


	//----- nvinfo : EIATTR_MIN_STACK_SIZE
	.align		4
.L_251:
        /*05e8*/ 	.byte	0x04, 0x12
        /*05ea*/ 	.short	(.L_253 - .L_252)
	.align		4
.L_252:
        /*05ec*/ 	.word	index@(_Z10CopyKernelILi32ELi8EEvPKvPv)
        /*05f0*/ 	.word	0x00000000


	//----- nvinfo : EIATTR_MIN_STACK_SIZE
	.align		4
.L_253:
        /*05f4*/ 	.byte	0x04, 0x12
        /*05f6*/ 	.short	(.L_255 - .L_254)
	.align		4
.L_254:
        /*05f8*/ 	.word	index@(_Z10CopyKernelILi16ELi8EEvPKvPv)
        /*05fc*/ 	.word	0x00000000


	//----- nvinfo : EIATTR_MIN_STACK_SIZE
	.align		4
.L_255:
        /*0600*/ 	.byte	0x04, 0x12
        /*0602*/ 	.short	(.L_257 - .L_256)
	.align		4
.L_256:
        /*0604*/ 	.word	index@(_Z10CopyKernelILi8ELi8EEvPKvPv)
        /*0608*/ 	.word	0x00000000


	//----- nvinfo : EIATTR_MIN_STACK_SIZE
	.align		4
.L_257:
        /*060c*/ 	.byte	0x04, 0x12
        /*060e*/ 	.short	(.L_259 - .L_258)
	.align		4
.L_258:
        /*0610*/ 	.word	index@(_Z10CopyKernelILi4ELi8EEvPKvPv)
        /*0614*/ 	.word	0x00000000


	//----- nvinfo : EIATTR_MIN_STACK_SIZE
	.align		4
.L_259:
        /*0618*/ 	.byte	0x04, 0x12
        /*061a*/ 	.short	(.L_261 - .L_260)
	.align		4
.L_260:
        /*061c*/ 	.word	index@(_Z10CopyKernelILi2ELi8EEvPKvPv)
        /*0620*/ 	.word	0x00000000


	//----- nvinfo : EIATTR_MIN_STACK_SIZE
	.align		4
.L_261:
        /*0624*/ 	.byte	0x04, 0x12
        /*0626*/ 	.short	(.L_263 - .L_262)
	.align		4
.L_262:
        /*0628*/ 	.word	index@(_Z10CopyKernelILi1ELi8EEvPKvPv)
        /*062c*/ 	.word	0x00000000


	//----- nvinfo : EIATTR_MIN_STACK_SIZE
	.align		4
.L_263:
        /*0630*/ 	.byte	0x04, 0x12
        /*0632*/ 	.short	(.L_265 - .L_264)
	.align		4
.L_264:
        /*0634*/ 	.word	index@(_Z10CopyKernelILi1024ELi4EEvPKvPv)
        /*0638*/ 	.word	0x00000000


	//----- nvinfo : EIATTR_MIN_STACK_SIZE
	.align		4
.L_265:
        /*063c*/ 	.byte	0x04, 0x12
        /*063e*/ 	.short	(.L_267 - .L_266)
	.align		4
.L_266:
        /*0640*/ 	.word	index@(_Z10CopyKernelILi512ELi4EEvPKvPv)
        /*0644*/ 	.word	0x00000000


	//----- nvinfo : EIATTR_MIN_STACK_SIZE
	.align		4
.L_267:
        /*0648*/ 	.byte	0x04, 0x12
        /*064a*/ 	.short	(.L_269 - .L_268)
	.align		4
.L_268:
        /*064c*/ 	.word	index@(_Z10CopyKernelILi256ELi4EEvPKvPv)
        /*0650*/ 	.word	0x00000000


	//----- nvinfo : EIATTR_MIN_STACK_SIZE
	.align		4
.L_269:
        /*0654*/ 	.byte	0x04, 0x12
        /*0656*/ 	.short	(.L_271 - .L_270)
	.align		4
.L_270:
        /*0658*/ 	.word	index@(_Z10CopyKernelILi128ELi4EEvPKvPv)
        /*065c*/ 	.word	0x00000000


	//----- nvinfo : EIATTR_MIN_STACK_SIZE
	.align		4
.L_271:
        /*0660*/ 	.byte	0x04, 0x12
        /*0662*/ 	.short	(.L_273 - .L_272)
	.align		4
.L_272:
        /*0664*/ 	.word	index@(_Z10CopyKernelILi64ELi4EEvPKvPv)
        /*0668*/ 	.word	0x00000000


	//----- nvinfo : EIATTR_MIN_STACK_SIZE
	.align		4
.L_273:
        /*066c*/ 	.byte	0x04, 0x12
        /*066e*/ 	.short	(.L_275 - .L_274)
	.align		4
.L_274:
        /*0670*/ 	.word	index@(_Z10CopyKernelILi32ELi4EEvPKvPv)
        /*0674*/ 	.word	0x00000000


	//----- nvinfo : EIATTR_MIN_STACK_SIZE
	.align		4
.L_275:
        /*0678*/ 	.byte	0x04, 0x12
        /*067a*/ 	.short	(.L_277 - .L_276)
	.align		4
.L_276:
        /*067c*/ 	.word	index@(_Z10CopyKernelILi16ELi4EEvPKvPv)
        /*0680*/ 	.word	0x00000000


	//----- nvinfo : EIATTR_MIN_STACK_SIZE
	.align		4
.L_277:
        /*0684*/ 	.byte	0x04, 0x12
        /*0686*/ 	.short	(.L_279 - .L_278)
	.align		4
.L_278:
        /*0688*/ 	.word	index@(_Z10CopyKernelILi8ELi4EEvPKvPv)
        /*068c*/ 	.word	0x00000000


	//----- nvinfo : EIATTR_MIN_STACK_SIZE
	.align		4
.L_279:
        /*0690*/ 	.byte	0x04, 0x12
        /*0692*/ 	.short	(.L_281 - .L_280)
	.align		4
.L_280:
        /*0694*/ 	.word	index@(_Z10CopyKernelILi4ELi4EEvPKvPv)
        /*0698*/ 	.word	0x00000000


	//----- nvinfo : EIATTR_MIN_STACK_SIZE
	.align		4
.L_281:
        /*069c*/ 	.byte	0x04, 0x12
        /*069e*/ 	.short	(.L_283 - .L_282)
	.align		4
.L_282:
        /*06a0*/ 	.word	index@(_Z10CopyKernelILi2ELi4EEvPKvPv)
        /*06a4*/ 	.word	0x00000000


	//----- nvinfo : EIATTR_MIN_STACK_SIZE
	.align		4
.L_283:
        /*06a8*/ 	.byte	0x04, 0x12
        /*06aa*/ 	.short	(.L_285 - .L_284)
	.align		4
.L_284:
        /*06ac*/ 	.word	index@(_Z10CopyKernelILi1ELi4EEvPKvPv)
        /*06b0*/ 	.word	0x00000000


	//----- nvinfo : EIATTR_MIN_STACK_SIZE
	.align		4
.L_285:
        /*06b4*/ 	.byte	0x04, 0x12
        /*06b6*/ 	.short	(.L_287 - .L_286)
	.align		4
.L_286:
        /*06b8*/ 	.word	index@(_Z10CopyKernelILi1024ELi2EEvPKvPv)
        /*06bc*/ 	.word	0x00000000


	//----- nvinfo : EIATTR_MIN_STACK_SIZE
	.align		4
.L_287:
        /*06c0*/ 	.byte	0x04, 0x12
        /*06c2*/ 	.short	(.L_289 - .L_288)
	.align		4
.L_288:
        /*06c4*/ 	.word	index@(_Z10CopyKernelILi512ELi2EEvPKvPv)
        /*06c8*/ 	.word	0x00000000


	//----- nvinfo : EIATTR_MIN_STACK_SIZE
	.align		4
.L_289:
        /*06cc*/ 	.byte	0x04, 0x12
        /*06ce*/ 	.short	(.L_291 - .L_290)
	.align		4
.L_290:
        /*06d0*/ 	.word	index@(_Z10CopyKernelILi256ELi2EEvPKvPv)
        /*06d4*/ 	.word	0x00000000


	//----- nvinfo : EIATTR_MIN_STACK_SIZE
	.align		4
.L_291:
        /*06d8*/ 	.byte	0x04, 0x12
        /*06da*/ 	.short	(.L_293 - .L_292)
	.align		4
.L_292:
        /*06dc*/ 	.word	index@(_Z10CopyKernelILi128ELi2EEvPKvPv)
        /*06e0*/ 	.word	0x00000000


	//----- nvinfo : EIATTR_MIN_STACK_SIZE
	.align		4
.L_293:
        /*06e4*/ 	.byte	0x04, 0x12
        /*06e6*/ 	.short	(.L_295 - .L_294)
	.align		4
.L_294:
        /*06e8*/ 	.word	index@(_Z10CopyKernelILi64ELi2EEvPKvPv)
        /*06ec*/ 	.word	0x00000000


	//----- nvinfo : EIATTR_MIN_STACK_SIZE
	.align		4
.L_295:
        /*06f0*/ 	.byte	0x04, 0x12
        /*06f2*/ 	.short	(.L_297 - .L_296)
	.align		4
.L_296:
        /*06f4*/ 	.word	index@(_Z10CopyKernelILi32ELi2EEvPKvPv)
        /*06f8*/ 	.word	0x00000000


	//----- nvinfo : EIATTR_MIN_STACK_SIZE
	.align		4
.L_297:
        /*06fc*/ 	.byte	0x04, 0x12
        /*06fe*/ 	.short	(.L_299 - .L_298)
	.align		4
.L_298:
        /*0700*/ 	.word	index@(_Z10CopyKernelILi16ELi2EEvPKvPv)
        /*0704*/ 	.word	0x00000000


	//----- nvinfo : EIATTR_MIN_STACK_SIZE
	.align		4
.L_299:
        /*0708*/ 	.byte	0x04, 0x12
        /*070a*/ 	.short	(.L_301 - .L_300)
	.align		4
.L_300:
        /*070c*/ 	.word	index@(_Z10CopyKernelILi8ELi2EEvPKvPv)
        /*0710*/ 	.word	0x00000000


	//----- nvinfo : EIATTR_MIN_STACK_SIZE
	.align		4
.L_301:
        /*0714*/ 	.byte	0x04, 0x12
        /*0716*/ 	.short	(.L_303 - .L_302)
	.align		4
.L_302:
        /*0718*/ 	.word	index@(_Z10CopyKernelILi4ELi2EEvPKvPv)
        /*071c*/ 	.word	0x00000000


	//----- nvinfo : EIATTR_MIN_STACK_SIZE
	.align		4
.L_303:
        /*0720*/ 	.byte	0x04, 0x12
        /*0722*/ 	.short	(.L_305 - .L_304)
	.align		4
.L_304:
        /*0724*/ 	.word	index@(_Z10CopyKernelILi2ELi2EEvPKvPv)
        /*0728*/ 	.word	0x00000000


	//----- nvinfo : EIATTR_MIN_STACK_SIZE
	.align		4
.L_305:
        /*072c*/ 	.byte	0x04, 0x12
        /*072e*/ 	.short	(.L_307 - .L_306)
	.align		4
.L_306:
        /*0730*/ 	.word	index@(_Z10CopyKernelILi1ELi2EEvPKvPv)
        /*0734*/ 	.word	0x00000000


	//----- nvinfo : EIATTR_MIN_STACK_SIZE
	.align		4
.L_307:
        /*0738*/ 	.byte	0x04, 0x12
        /*073a*/ 	.short	(.L_309 - .L_308)
	.align		4
.L_308:
        /*073c*/ 	.word	index@(_Z10CopyKernelILi1024ELi1EEvPKvPv)
        /*0740*/ 	.word	0x00000000


	//----- nvinfo : EIATTR_MIN_STACK_SIZE
	.align		4
.L_309:
        /*0744*/ 	.byte	0x04, 0x12
        /*0746*/ 	.short	(.L_311 - .L_310)
	.align		4
.L_310:
        /*0748*/ 	.word	index@(_Z10CopyKernelILi512ELi1EEvPKvPv)
        /*074c*/ 	.word	0x00000000


	//----- nvinfo : EIATTR_MIN_STACK_SIZE
	.align		4
.L_311:
        /*0750*/ 	.byte	0x04, 0x12
        /*0752*/ 	.short	(.L_313 - .L_312)
	.align		4
.L_312:
        /*0754*/ 	.word	index@(_Z10CopyKernelILi256ELi1EEvPKvPv)
        /*0758*/ 	.word	0x00000000


	//----- nvinfo : EIATTR_MIN_STACK_SIZE
	.align		4
.L_313:
        /*075c*/ 	.byte	0x04, 0x12
        /*075e*/ 	.short	(.L_315 - .L_314)
	.align		4
.L_314:
        /*0760*/ 	.word	index@(_Z10CopyKernelILi128ELi1EEvPKvPv)
        /*0764*/ 	.word	0x00000000


	//----- nvinfo : EIATTR_MIN_STACK_SIZE
	.align		4
.L_315:
        /*0768*/ 	.byte	0x04, 0x12
        /*076a*/ 	.short	(.L_317 - .L_316)
	.align		4
.L_316:
        /*076c*/ 	.word	index@(_Z10CopyKernelILi64ELi1EEvPKvPv)
        /*0770*/ 	.word	0x00000000


	//----- nvinfo : EIATTR_MIN_STACK_SIZE
	.align		4
.L_317:
        /*0774*/ 	.byte	0x04, 0x12
        /*0776*/ 	.short	(.L_319 - .L_318)
	.align		4
.L_318:
        /*0778*/ 	.word	index@(_Z10CopyKernelILi32ELi1EEvPKvPv)
        /*077c*/ 	.word	0x00000000


	//----- nvinfo : EIATTR_MIN_STACK_SIZE
	.align		4
.L_319:
        /*0780*/ 	.byte	0x04, 0x12
        /*0782*/ 	.short	(.L_321 - .L_320)
	.align		4
.L_320:
        /*0784*/ 	.word	index@(_Z10CopyKernelILi16ELi1EEvPKvPv)
        /*0788*/ 	.word	0x00000000


	//----- nvinfo : EIATTR_MIN_STACK_SIZE
	.align		4
.L_321:
        /*078c*/ 	.byte	0x04, 0x12
        /*078e*/ 	.short	(.L_323 - .L_322)
	.align		4
.L_322:
        /*0790*/ 	.word	index@(_Z10CopyKernelILi8ELi1EEvPKvPv)
        /*0794*/ 	.word	0x00000000


	//----- nvinfo : EIATTR_MIN_STACK_SIZE
	.align		4
.L_323:
        /*0798*/ 	.byte	0x04, 0x12
        /*079a*/ 	.short	(.L_325 - .L_324)
	.align		4
.L_324:
        /*079c*/ 	.word	index@(_Z10CopyKernelILi4ELi1EEvPKvPv)
        /*07a0*/ 	.word	0x00000000


	//----- nvinfo : EIATTR_MIN_STACK_SIZE
	.align		4
.L_325:
        /*07a4*/ 	.byte	0x04, 0x12
        /*07a6*/ 	.short	(.L_327 - .L_326)
	.align		4
.L_326:
        /*07a8*/ 	.word	index@(_Z10CopyKernelILi2ELi1EEvPKvPv)
        /*07ac*/ 	.word	0x00000000


	//----- nvinfo : EIATTR_MIN_STACK_SIZE
	.align		4
.L_327:
        /*07b0*/ 	.byte	0x04, 0x12
        /*07b2*/ 	.short	(.L_329 - .L_328)
	.align		4
.L_328:
        /*07b4*/ 	.word	index@(_Z10CopyKernelILi1ELi1EEvPKvPv)
        /*07b8*/ 	.word	0x00000000
.L_329:


//--------------------- .nv.compat                --------------------------
	.section	.nv.compat,"",@"SHT_CUDA_COMPAT_INFO"
	.align	4
        /*0000*/ 	.byte	0x02, 0x09, 0x00, 0x00, 0x02, 0x02, 0x01, 0x00, 0x02, 0x05, 0x05, 0x00, 0x03, 0x07, 0x01, 0x01
        /*0010*/ 	.byte	0x02, 0x03, 0x00, 0x00, 0x02, 0x06, 0x01, 0x00, 0x04, 0x0b, 0x08, 0x00, 0x09, 0x00, 0x00, 0x00
        /*0020*/ 	.byte	0x00, 0x00, 0x00, 0x00


//--------------------- .nv.info._Z10CopyKernelILi1024ELi16EEvPKvPv --------------------------
	.section	.nv.info._Z10CopyKernelILi1024ELi16EEvPKvPv,"",@"SHT_CUDA_INFO"
	.sectionflags	@""
	.align	4


	//----- nvinfo : EIATTR_CUDA_API_VERSION
	.align		4
        /*0000*/ 	.byte	0x04, 0x37
        /*0002*/ 	.short	(.L_331 - .L_330)
.L_330:
        /*0004*/ 	.word	0x00000082


	//----- nvinfo : EIATTR_KPARAM_INFO
	.align		4
.L_331:
        /*0008*/ 	.byte	0x04, 0x17
        /*000a*/ 	.short	(.L_333 - .L_332)
.L_332:
        /*000c*/ 	.word	0x00000000
        /*0010*/ 	.short	0x0001
        /*0012*/ 	.short	0x0008
        /*0014*/ 	.byte	0x00, 0xf5, 0x21, 0x00


	//----- nvinfo : EIATTR_KPARAM_INFO
	.align		4
.L_333:
        /*0018*/ 	.byte	0x04, 0x17
        /*001a*/ 	.short	(.L_335 - .L_334)
.L_334:
        /*001c*/ 	.word	0x00000000
        /*0020*/ 	.short	0x0000
        /*0022*/ 	.short	0x0000
        /*0024*/ 	.byte	0x00, 0xf5, 0x21, 0x00


	//----- nvinfo : EIATTR_SPARSE_MMA_MASK
	.align		4
.L_335:
        /*0028*/ 	.byte	0x03, 0x50
        /*002a*/ 	.short	0x0000


	//----- nvinfo : EIATTR_MAXREG_COUNT
	.align		4
        /*002c*/ 	.byte	0x03, 0x1b
        /*002e*/ 	.short	0x00ff


	//----- nvinfo : EIATTR_MERCURY_ISA_VERSION
	.align		4
        /*0030*/ 	.byte	0x03, 0x5f
        /*0032*/ 	.short	0x0101


	//----- nvinfo : EIATTR_VRC_CTA_INIT_COUNT
	.align		4
        /*0034*/ 	.byte	0x02, 0x4a
	.zero		1
	.zero		1


	//----- nvinfo : EIATTR_EXIT_INSTR_OFFSETS
	.align		4
        /*0038*/ 	.byte	0x04, 0x1c
        /*003a*/ 	.short	(.L_337 - .L_336)


	//   ....[0]....
.L_336:
        /*003c*/ 	.word	0x000000c0


	//----- nvinfo : EIATTR_CBANK_PARAM_SIZE
	.align		4
.L_337:
        /*0040*/ 	.byte	0x03, 0x19
        /*0042*/ 	.short	0x0010


	//----- nvinfo : EIATTR_PARAM_CBANK
	.align		4
        /*0044*/ 	.byte	0x04, 0x0a
        /*0046*/ 	.short	(.L_339 - .L_338)
	.align		4
.L_338:
        /*0048*/ 	.word	index@(.nv.constant0._Z10CopyKernelILi1024ELi16EEvPKvPv)
        /*004c*/ 	.short	0x0380
        /*004e*/ 	.short	0x0010


	//----- nvinfo : EIATTR_SW_WAR
	.align		4
.L_339:
        /*0050*/ 	.byte	0x04, 0x36
        /*0052*/ 	.short	(.L_341 - .L_340)
.L_340:
        /*0054*/ 	.word	0x00000008
.L_341:


//--------------------- .nv.info._Z10CopyKernelILi512ELi16EEvPKvPv --------------------------
	.section	.nv.info._Z10CopyKernelILi512ELi16EEvPKvPv,"",@"SHT_CUDA_INFO"
	.sectionflags	@""
	.align	4


	//----- nvinfo : EIATTR_CUDA_API_VERSION
	.align		4
        /*0000*/ 	.byte	0x04, 0x37
        /*0002*/ 	.short	(.L_343 - .L_342)
.L_342:
        /*0004*/ 	.word	0x00000082


	//----- nvinfo : EIATTR_KPARAM_INFO
	.align		4
.L_343:
        /*0008*/ 	.byte	0x04, 0x17
        /*000a*/ 	.short	(.L_345 - .L_344)
.L_344:
        /*000c*/ 	.word	0x00000000
        /*0010*/ 	.short	0x0001
        /*0012*/ 	.short	0x0008
        /*0014*/ 	.byte	0x00, 0xf5, 0x21, 0x00


	//----- nvinfo : EIATTR_KPARAM_INFO
	.align		4
.L_345:
        /*0018*/ 	.byte	0x04, 0x17
        /*001a*/ 	.short	(.L_347 - .L_346)
.L_346:
        /*001c*/ 	.word	0x00000000
        /*0020*/ 	.short	0x0000
        /*0022*/ 	.short	0x0000
        /*0024*/ 	.byte	0x00, 0xf5, 0x21, 0x00


	//----- nvinfo : EIATTR_SPARSE_MMA_MASK
	.align		4
.L_347:
        /*0028*/ 	.byte	0x03, 0x50
        /*002a*/ 	.short	0x0000


	//----- nvinfo : EIATTR_MAXREG_COUNT
	.align		4
        /*002c*/ 	.byte	0x03, 0x1b
        /*002e*/ 	.short	0x00ff


	//----- nvinfo : EIATTR_MERCURY_ISA_VERSION
	.align		4
        /*0030*/ 	.byte	0x03, 0x5f
        /*0032*/ 	.short	0x0101


	//----- nvinfo : EIATTR_VRC_CTA_INIT_COUNT
	.align		4
        /*0034*/ 	.byte	0x02, 0x4a
	.zero		1
	.zero		1


	//----- nvinfo : EIATTR_EXIT_INSTR_OFFSETS
	.align		4
        /*0038*/ 	.byte	0x04, 0x1c
        /*003a*/ 	.short	(.L_349 - .L_348)


	//   ....[0]....
.L_348:
        /*003c*/ 	.word	0x000000c0


	//----- nvinfo : EIATTR_CBANK_PARAM_SIZE
	.align		4
.L_349:
        /*0040*/ 	.byte	0x03, 0x19
        /*0042*/ 	.short	0x0010


	//----- nvinfo : EIATTR_PARAM_CBANK
	.align		4
        /*0044*/ 	.byte	0x04, 0x0a
        /*0046*/ 	.short	(.L_351 - .L_350)
	.align		4
.L_350:
        /*0048*/ 	.word	index@(.nv.constant0._Z10CopyKernelILi512ELi16EEvPKvPv)
        /*004c*/ 	.short	0x0380
        /*004e*/ 	.short	0x0010


	//----- nvinfo : EIATTR_SW_WAR
	.align		4
.L_351:
        /*0050*/ 	.byte	0x04, 0x36
        /*0052*/ 	.short	(.L_353 - .L_352)
.L_352:
        /*0054*/ 	.word	0x00000008
.L_353:


//--------------------- .nv.info._Z10CopyKernelILi256ELi16EEvPKvPv --------------------------
	.section	.nv.info._Z10CopyKernelILi256ELi16EEvPKvPv,"",@"SHT_CUDA_INFO"
	.sectionflags	@""
	.align	4


	//----- nvinfo : EIATTR_CUDA_API_VERSION
	.align		4
        /*0000*/ 	.byte	0x04, 0x37
        /*0002*/ 	.short	(.L_355 - .L_354)
.L_354:
        /*0004*/ 	.word	0x00000082


	//----- nvinfo : EIATTR_KPARAM_INFO
	.align		4
.L_355:
        /*0008*/ 	.byte	0x04, 0x17
        /*000a*/ 	.short	(.L_357 - .L_356)
.L_356:
        /*000c*/ 	.word	0x00000000
        /*0010*/ 	.short	0x0001
        /*0012*/ 	.short	0x0008
        /*0014*/ 	.byte	0x00, 0xf5, 0x21, 0x00


	//----- nvinfo : EIATTR_KPARAM_INFO
	.align		4
.L_357:
        /*0018*/ 	.byte	0x04, 0x17
        /*001a*/ 	.short	(.L_359 - .L_358)
.L_358:
        /*001c*/ 	.word	0x00000000
        /*0020*/ 	.short	0x0000
        /*0022*/ 	.short	0x0000
        /*0024*/ 	.byte	0x00, 0xf5, 0x21, 0x00


	//----- nvinfo : EIATTR_SPARSE_MMA_MASK
	.align		4
.L_359:
        /*0028*/ 	.byte	0x03, 0x50
        /*002a*/ 	.short	0x0000


	//----- nvinfo : EIATTR_MAXREG_COUNT
	.align		4
        /*002c*/ 	.byte	0x03, 0x1b
        /*002e*/ 	.short	0x00ff


	//----- nvinfo : EIATTR_MERCURY_ISA_VERSION
	.align		4
        /*0030*/ 	.byte	0x03, 0x5f
        /*0032*/ 	.short	0x0101


	//----- nvinfo : EIATTR_VRC_CTA_INIT_COUNT
	.align		4
        /*0034*/ 	.byte	0x02, 0x4a
	.zero		1
	.zero		1


	//----- nvinfo : EIATTR_EXIT_INSTR_OFFSETS
	.align		4
        /*0038*/ 	.byte	0x04, 0x1c
        /*003a*/ 	.short	(.L_361 - .L_360)


	//   ....[0]....
.L_360:
        /*003c*/ 	.word	0x000000c0


	//----- nvinfo : EIATTR_CBANK_PARAM_SIZE
	.align		4
.L_361:
        /*0040*/ 	.byte	0x03, 0x19
        /*0042*/ 	.short	0x0010


	//----- nvinfo : EIATTR_PARAM_CBANK
	.align		4
        /*0044*/ 	.byte	0x04, 0x0a
        /*0046*/ 	.short	(.L_363 - .L_362)
	.align		4
.L_362:
        /*0048*/ 	.word	index@(.nv.constant0._Z10CopyKernelILi256ELi16EEvPKvPv)
        /*004c*/ 	.short	0x0380
        /*004e*/ 	.short	0x0010


	//----- nvinfo : EIATTR_SW_WAR
	.align		4
.L_363:
        /*0050*/ 	.byte	0x04, 0x36
        /*0052*/ 	.short	(.L_365 - .L_364)
.L_364:
        /*0054*/ 	.word	0x00000008
.L_365:


//--------------------- .nv.info._Z10CopyKernelILi128ELi16EEvPKvPv --------------------------
	.section	.nv.info._Z10CopyKernelILi128ELi16EEvPKvPv,"",@"SHT_CUDA_INFO"
	.sectionflags	@""
	.align	4


	//----- nvinfo : EIATTR_CUDA_API_VERSION
	.align		4
        /*0000*/ 	.byte	0x04, 0x37
        /*0002*/ 	.short	(.L_367 - .L_366)
.L_366:
        /*0004*/ 	.word	0x00000082


	//----- nvinfo : EIATTR_KPARAM_INFO
	.align		4
.L_367:
        /*0008*/ 	.byte	0x04, 0x17
        /*000a*/ 	.short	(.L_369 - .L_368)
.L_368:
        /*000c*/ 	.word	0x00000000
        /*0010*/ 	.short	0x0001
        /*0012*/ 	.short	0x0008
        /*0014*/ 	.byte	0x00, 0xf5, 0x21, 0x00


	//----- nvinfo : EIATTR_KPARAM_INFO
	.align		4
.L_369:
        /*0018*/ 	.byte	0x04, 0x17
        /*001a*/ 	.short	(.L_371 - .L_370)
.L_370:
        /*001c*/ 	.word	0x00000000
        /*0020*/ 	.short	0x0000
        /*0022*/ 	.short	0x0000
        /*0024*/ 	.byte	0x00, 0xf5, 0x21, 0x00


	//----- nvinfo : EIATTR_SPARSE_MMA_MASK
	.align		4
.L_371:
        /*0028*/ 	.byte	0x03, 0x50
        /*002a*/ 	.short	0x0000


	//----- nvinfo : EIATTR_MAXREG_COUNT
	.align		4
        /*002c*/ 	.byte	0x03, 0x1b
        /*002e*/ 	.short	0x00ff


	//----- nvinfo : EIATTR_MERCURY_ISA_VERSION
	.align		4
        /*0030*/ 	.byte	0x03, 0x5f
        /*0032*/ 	.short	0x0101


	//----- nvinfo : EIATTR_VRC_CTA_INIT_COUNT
	.align		4
        /*0034*/ 	.byte	0x02, 0x4a
	.zero		1
	.zero		1


	//----- nvinfo : EIATTR_EXIT_INSTR_OFFSETS
	.align		4
        /*0038*/ 	.byte	0x04, 0x1c
        /*003a*/ 	.short	(.L_373 - .L_372)


	//   ....[0]....
.L_372:
        /*003c*/ 	.word	0x000000c0


	//----- nvinfo : EIATTR_CBANK_PARAM_SIZE
	.align		4
.L_373:
        /*0040*/ 	.byte	0x03, 0x19
        /*0042*/ 	.short	0x0010


	//----- nvinfo : EIATTR_PARAM_CBANK
	.align		4
        /*0044*/ 	.byte	0x04, 0x0a
        /*0046*/ 	.short	(.L_375 - .L_374)
	.align		4
.L_374:
        /*0048*/ 	.word	index@(.nv.constant0._Z10CopyKernelILi128ELi16EEvPKvPv)
        /*004c*/ 	.short	0x0380
        /*004e*/ 	.short	0x0010


	//----- nvinfo : EIATTR_SW_WAR
	.align		4
.L_375:
        /*0050*/ 	.byte	0x04, 0x36
        /*0052*/ 	.short	(.L_377 - .L_376)
.L_376:
        /*0054*/ 	.word	0x00000008
.L_377:


//--------------------- .nv.info._Z10CopyKernelILi64ELi16EEvPKvPv --------------------------
	.section	.nv.info._Z10CopyKernelILi64ELi16EEvPKvPv,"",@"SHT_CUDA_INFO"
	.sectionflags	@""
	.align	4


	//----- nvinfo : EIATTR_CUDA_API_VERSION
	.align		4
        /*0000*/ 	.byte	0x04, 0x37
        /*0002*/ 	.short	(.L_379 - .L_378)
.L_378:
        /*0004*/ 	.word	0x00000082


	//----- nvinfo : EIATTR_KPARAM_INFO
	.align		4
.L_379:
        /*0008*/ 	.byte	0x04, 0x17
        /*000a*/ 	.short	(.L_381 - .L_380)
.L_380:
        /*000c*/ 	.word	0x00000000
        /*0010*/ 	.short	0x0001
        /*0012*/ 	.short	0x0008
        /*0014*/ 	.byte	0x00, 0xf5, 0x21, 0x00


	//----- nvinfo : EIATTR_KPARAM_INFO
	.align		4
.L_381:
        /*0018*/ 	.byte	0x04, 0x17
        /*001a*/ 	.short	(.L_383 - .L_382)
.L_382:
        /*001c*/ 	.word	0x00000000
        /*0020*/ 	.short	0x0000
        /*0022*/ 	.short	0x0000
        /*0024*/ 	.byte	0x00, 0xf5, 0x21, 0x00


	//----- nvinfo : EIATTR_SPARSE_MMA_MASK
	.align		4
.L_383:
        /*0028*/ 	.byte	0x03, 0x50
        /*002a*/ 	.short	0x0000


	//----- nvinfo : EIATTR_MAXREG_COUNT
	.align		4
        /*002c*/ 	.byte	0x03, 0x1b
        /*002e*/ 	.short	0x00ff


	//----- nvinfo : EIATTR_MERCURY_ISA_VERSION
	.align		4
        /*0030*/ 	.byte	0x03, 0x5f
        /*0032*/ 	.short	0x0101


	//----- nvinfo : EIATTR_VRC_CTA_INIT_COUNT
	.align		4
        /*0034*/ 	.byte	0x02, 0x4a
	.zero		1
	.zero		1


	//----- nvinfo : EIATTR_EXIT_INSTR_OFFSETS
	.align		4
        /*0038*/ 	.byte	0x04, 0x1c
        /*003a*/ 	.short	(.L_385 - .L_384)


	//   ....[0]....
.L_384:
        /*003c*/ 	.word	0x000000c0


	//----- nvinfo : EIATTR_CBANK_PARAM_SIZE
	.align		4
.L_385:
        /*0040*/ 	.byte	0x03, 0x19
        /*0042*/ 	.short	0x0010


	//----- nvinfo : EIATTR_PARAM_CBANK
	.align		4
        /*0044*/ 	.byte	0x04, 0x0a
        /*0046*/ 	.short	(.L_387 - .L_386)
	.align		4
.L_386:
        /*0048*/ 	.word	index@(.nv.constant0._Z10CopyKernelILi64ELi16EEvPKvPv)
        /*004c*/ 	.short	0x0380
        /*004e*/ 	.short	0x0010


	//----- nvinfo : EIATTR_SW_WAR
	.align		4
.L_387:
        /*0050*/ 	.byte	0x04, 0x36
        /*0052*/ 	.short	(.L_389 - .L_388)
.L_388:
        /*0054*/ 	.word	0x00000008
.L_389:


//--------------------- .nv.info._Z10CopyKernelILi32ELi16EEvPKvPv --------------------------
	.section	.nv.info._Z10CopyKernelILi32ELi16EEvPKvPv,"",@"SHT_CUDA_INFO"
	.sectionflags	@""
	.align	4


	//----- nvinfo : EIATTR_CUDA_API_VERSION
	.align		4
        /*0000*/ 	.byte	0x04, 0x37
        /*0002*/ 	.short	(.L_391 - .L_390)
.L_390:
        /*0004*/ 	.word	0x00000082


	//----- nvinfo : EIATTR_KPARAM_INFO
	.align		4
.L_391:
        /*0008*/ 	.byte	0x04, 0x17
        /*000a*/ 	.short	(.L_393 - .L_392)
.L_392:
        /*000c*/ 	.word	0x00000000
        /*0010*/ 	.short	0x0001
        /*0012*/ 	.short	0x0008
        /*0014*/ 	.byte	0x00, 0xf5, 0x21, 0x00


	//----- nvinfo : EIATTR_KPARAM_INFO
	.align		4
.L_393:
        /*0018*/ 	.byte	0x04, 0x17
        /*001a*/ 	.short	(.L_395 - .L_394)
.L_394:
        /*001c*/ 	.word	0x00000000
        /*0020*/ 	.short	0x0000
        /*0022*/ 	.short	0x0000
        /*0024*/ 	.byte	0x00, 0xf5, 0x21, 0x00


	//----- nvinfo : EIATTR_SPARSE_MMA_MASK
	.align		4
.L_395:
        /*0028*/ 	.byte	0x03, 0x50
        /*002a*/ 	.short	0x0000


	//----- nvinfo : EIATTR_MAXREG_COUNT
	.align		4
        /*002c*/ 	.byte	0x03, 0x1b
        /*002e*/ 	.short	0x00ff


	//----- nvinfo : EIATTR_MERCURY_ISA_VERSION
	.align		4
        /*0030*/ 	.byte	0x03, 0x5f
        /*0032*/ 	.short	0x0101


	//----- nvinfo : EIATTR_VRC_CTA_INIT_COUNT
	.align		4
        /*0034*/ 	.byte	0x02, 0x4a
	.zero		1
	.zero		1


	//----- nvinfo : EIATTR_EXIT_INSTR_OFFSETS
	.align		4
        /*0038*/ 	.byte	0x04, 0x1c
        /*003a*/ 	.short	(.L_397 - .L_396)


	//   ....[0]....
.L_396:
        /*003c*/ 	.word	0x000000c0


	//----- nvinfo : EIATTR_CBANK_PARAM_SIZE
	.align		4
.L_397:
        /*0040*/ 	.byte	0x03, 0x19
        /*0042*/ 	.short	0x0010


	//----- nvinfo : EIATTR_PARAM_CBANK
	.align		4
        /*0044*/ 	.byte	0x04, 0x0a
        /*0046*/ 	.short	(.L_399 - .L_398)
	.align		4
.L_398:
        /*0048*/ 	.word	index@(.nv.constant0._Z10CopyKernelILi32ELi16EEvPKvPv)
        /*004c*/ 	.short	0x0380
        /*004e*/ 	.short	0x0010


	//----- nvinfo : EIATTR_SW_WAR
	.align		4
.L_399:
        /*0050*/ 	.byte	0x04, 0x36
        /*0052*/ 	.short	(.L_401 - .L_400)
.L_400:
        /*0054*/ 	.word	0x00000008
.L_401:


//--------------------- .nv.info._Z10CopyKernelILi16ELi16EEvPKvPv --------------------------
	.section	.nv.info._Z10CopyKernelILi16ELi16EEvPKvPv,"",@"SHT_CUDA_INFO"
	.sectionflags	@""
	.align	4


	//----- nvinfo : EIATTR_CUDA_API_VERSION
	.align		4
        /*0000*/ 	.byte	0x04, 0x37
        /*0002*/ 	.short	(.L_403 - .L_402)
.L_402:
        /*0004*/ 	.word	0x00000082


	//----- nvinfo : EIATTR_KPARAM_INFO
	.align		4
.L_403:
        /*0008*/ 	.byte	0x04, 0x17
        /*000a*/ 	.short	(.L_405 - .L_404)
.L_404:
        /*000c*/ 	.word	0x00000000
        /*0010*/ 	.short	0x0001
        /*0012*/ 	.short	0x0008
        /*0014*/ 	.byte	0x00, 0xf5, 0x21, 0x00


	//----- nvinfo : EIATTR_KPARAM_INFO
	.align		4
.L_405:
        /*0018*/ 	.byte	0x04, 0x17
        /*001a*/ 	.short	(.L_407 - .L_406)
.L_406:
        /*001c*/ 	.word	0x00000000
        /*0020*/ 	.short	0x0000
        /*0022*/ 	.short	0x0000
        /*0024*/ 	.byte	0x00, 0xf5, 0x21, 0x00


	//----- nvinfo : EIATTR_SPARSE_MMA_MASK
	.align		4
.L_407:
        /*0028*/ 	.byte	0x03, 0x50
        /*002a*/ 	.short	0x0000


	//----- nvinfo : EIATTR_MAXREG_COUNT
	.align		4
        /*002c*/ 	.byte	0x03, 0x1b
        /*002e*/ 	.short	0x00ff


	//----- nvinfo : EIATTR_MERCURY_ISA_VERSION
	.align		4
        /*0030*/ 	.byte	0x03, 0x5f
        /*0032*/ 	.short	0x0101


	//----- nvinfo : EIATTR_VRC_CTA_INIT_COUNT
	.align		4
        /*0034*/ 	.byte	0x02, 0x4a
	.zero		1
	.zero		1


	//----- nvinfo : EIATTR_EXIT_INSTR_OFFSETS
	.align		4
        /*0038*/ 	.byte	0x04, 0x1c
        /*003a*/ 	.short	(.L_409 - .L_408)


	//   ....[0]....
.L_408:
        /*003c*/ 	.word	0x000000c0


	//----- nvinfo : EIATTR_CBANK_PARAM_SIZE
	.align		4
.L_409:
        /*0040*/ 	.byte	0x03, 0x19
        /*0042*/ 	.short	0x0010


	//----- nvinfo : EIATTR_PARAM_CBANK
	.align		4
        /*0044*/ 	.byte	0x04, 0x0a
        /*0046*/ 	.short	(.L_411 - .L_410)
	.align		4
.L_410:
        /*0048*/ 	.word	index@(.nv.constant0._Z10CopyKernelILi16ELi16EEvPKvPv)
        /*004c*/ 	.short	0x0380
        /*004e*/ 	.short	0x0010


	//----- nvinfo : EIATTR_SW_WAR
	.align		4
.L_411:
        /*0050*/ 	.byte	0x04, 0x36
        /*0052*/ 	.short	(.L_413 - .L_412)
.L_412:
        /*0054*/ 	.word	0x00000008
.L_413:


//--------------------- .nv.info._Z10CopyKernelILi8ELi16EEvPKvPv --------------------------
	.section	.nv.info._Z10CopyKernelILi8ELi16EEvPKvPv,"",@"SHT_CUDA_INFO"
	.sectionflags	@""
	.align	4


	//----- nvinfo : EIATTR_CUDA_API_VERSION
	.align		4
        /*0000*/ 	.byte	0x04, 0x37
        /*0002*/ 	.short	(.L_415 - .L_414)
.L_414:
        /*0004*/ 	.word	0x00000082


	//----- nvinfo : EIATTR_KPARAM_INFO
	.align		4
.L_415:
        /*0008*/ 	.byte	0x04, 0x17
        /*000a*/ 	.short	(.L_417 - .L_416)
.L_416:
        /*000c*/ 	.word	0x00000000
        /*0010*/ 	.short	0x0001
        /*0012*/ 	.short	0x0008
        /*0014*/ 	.byte	0x00, 0xf5, 0x21, 0x00


	//----- nvinfo : EIATTR_KPARAM_INFO
	.align		4
.L_417:
        /*0018*/ 	.byte	0x04, 0x17
        /*001a*/ 	.short	(.L_419 - .L_418)
.L_418:
        /*001c*/ 	.word	0x00000000
        /*0020*/ 	.short	0x0000
        /*0022*/ 	.short	0x0000
        /*0024*/ 	.byte	0x00, 0xf5, 0x21, 0x00


	//----- nvinfo : EIATTR_SPARSE_MMA_MASK
	.align		4
.L_419:
        /*0028*/ 	.byte	0x03, 0x50
        /*002a*/ 	.short	0x0000


	//----- nvinfo : EIATTR_MAXREG_COUNT
	.align		4
        /*002c*/ 	.byte	0x03, 0x1b
        /*002e*/ 	.short	0x00ff


	//----- nvinfo : EIATTR_MERCURY_ISA_VERSION
	.align		4
        /*0030*/ 	.byte	0x03, 0x5f
        /*0032*/ 	.short	0x0101


	//----- nvinfo : EIATTR_VRC_CTA_INIT_COUNT
	.align		4
        /*0034*/ 	.byte	0x02, 0x4a
	.zero		1
	.zero		1


	//----- nvinfo : EIATTR_EXIT_INSTR_OFFSETS
	.align		4
        /*0038*/ 	.byte	0x04, 0x1c
        /*003a*/ 	.short	(.L_421 - .L_420)


	//   ....[0]....
.L_420:
        /*003c*/ 	.word	0x000000c0


	//----- nvinfo : EIATTR_CBANK_PARAM_SIZE
	.align		4
.L_421:
        /*0040*/ 	.byte	0x03, 0x19
        /*0042*/ 	.short	0x0010


	//----- nvinfo : EIATTR_PARAM_CBANK
	.align		4
        /*0044*/ 	.byte	0x04, 0x0a
        /*0046*/ 	.short	(.L_423 - .L_422)
	.align		4
.L_422:
        /*0048*/ 	.word	index@(.nv.constant0._Z10CopyKernelILi8ELi16EEvPKvPv)
        /*004c*/ 	.short	0x0380
        /*004e*/ 	.short	0x0010


	//----- nvinfo : EIATTR_SW_WAR
	.align		4
.L_423:
        /*0050*/ 	.byte	0x04, 0x36
        /*0052*/ 	.short	(.L_425 - .L_424)
.L_424:
        /*0054*/ 	.word	0x00000008
.L_425:


//--------------------- .nv.info._Z10CopyKernelILi4ELi16EEvPKvPv --------------------------
	.section	.nv.info._Z10CopyKernelILi4ELi16EEvPKvPv,"",@"SHT_CUDA_INFO"
	.sectionflags	@""
	.align	4


	//----- nvinfo : EIATTR_CUDA_API_VERSION
	.align		4
        /*0000*/ 	.byte	0x04, 0x37
        /*0002*/ 	.short	(.L_427 - .L_426)
.L_426:
        /*0004*/ 	.word	0x00000082


	//----- nvinfo : EIATTR_KPARAM_INFO
	.align		4
.L_427:
        /*0008*/ 	.byte	0x04, 0x17
        /*000a*/ 	.short	(.L_429 - .L_428)
.L_428:
        /*000c*/ 	.word	0x00000000
        /*0010*/ 	.short	0x0001
        /*0012*/ 	.short	0x0008
        /*0014*/ 	.byte	0x00, 0xf5, 0x21, 0x00


	//----- nvinfo : EIATTR_KPARAM_INFO
	.align		4
.L_429:
        /*0018*/ 	.byte	0x04, 0x17
        /*001a*/ 	.short	(.L_431 - .L_430)
.L_430:
        /*001c*/ 	.word	0x00000000
        /*0020*/ 	.short	0x0000
        /*0022*/ 	.short	0x0000
        /*0024*/ 	.byte	0x00, 0xf5, 0x21, 0x00


	//----- nvinfo : EIATTR_SPARSE_MMA_MASK
	.align		4
.L_431:
        /*0028*/ 	.byte	0x03, 0x50
        /*002a*/ 	.short	0x0000


	//----- nvinfo : EIATTR_MAXREG_COUNT
	.align		4
        /*002c*/ 	.byte	0x03, 0x1b
        /*002e*/ 	.short	0x00ff


	//----- nvinfo : EIATTR_MERCURY_ISA_VERSION
	.align		4
        /*0030*/ 	.byte	0x03, 0x5f
        /*0032*/ 	.short	0x0101


	//----- nvinfo : EIATTR_VRC_CTA_INIT_COUNT
	.align		4
        /*0034*/ 	.byte	0x02, 0x4a
	.zero		1
	.zero		1


	//----- nvinfo : EIATTR_EXIT_INSTR_OFFSETS
	.align		4
        /*0038*/ 	.byte	0x04, 0x1c
        /*003a*/ 	.short	(.L_433 - .L_432)


	//   ....[0]....
.L_432:
        /*003c*/ 	.word	0x000000c0


	//----- nvinfo : EIATTR_CBANK_PARAM_SIZE
	.align		4
.L_433:
        /*0040*/ 	.byte	0x03, 0x19
        /*0042*/ 	.short	0x0010


	//----- nvinfo : EIATTR_PARAM_CBANK
	.align		4
        /*0044*/ 	.byte	0x04, 0x0a
        /*0046*/ 	.short	(.L_435 - .L_434)
	.align		4
.L_434:
        /*0048*/ 	.word	index@(.nv.constant0._Z10CopyKernelILi4ELi16EEvPKvPv)
        /*004c*/ 	.short	0x0380
        /*004e*/ 	.short	0x0010


	//----- nvinfo : EIATTR_SW_WAR
	.align		4
.L_435:
        /*0050*/ 	.byte	0x04, 0x36
        /*0052*/ 	.short	(.L_437 - .L_436)
.L_436:
        /*0054*/ 	.word	0x00000008
.L_437:


//--------------------- .nv.info._Z10CopyKernelILi2ELi16EEvPKvPv --------------------------
	.section	.nv.info._Z10CopyKernelILi2ELi16EEvPKvPv,"",@"SHT_CUDA_INFO"
	.sectionflags	@""
	.align	4


	//----- nvinfo : EIATTR_CUDA_API_VERSION
	.align		4
        /*0000*/ 	.byte	0x04, 0x37
        /*0002*/ 	.short	(.L_439 - .L_438)
.L_438:
        /*0004*/ 	.word	0x00000082


	//----- nvinfo : EIATTR_KPARAM_INFO
	.align		4
.L_439:
        /*0008*/ 	.byte	0x04, 0x17
        /*000a*/ 	.short	(.L_441 - .L_440)
.L_440:
        /*000c*/ 	.word	0x00000000
        /*0010*/ 	.short	0x0001
        /*0012*/ 	.short	0x0008
        /*0014*/ 	.byte	0x00, 0xf5, 0x21, 0x00


	//----- nvinfo : EIATTR_KPARAM_INFO
	.align		4
.L_441:
        /*0018*/ 	.byte	0x04, 0x17
        /*001a*/ 	.short	(.L_443 - .L_442)
.L_442:
        /*001c*/ 	.word	0x00000000
        /*0020*/ 	.short	0x0000
        /*0022*/ 	.short	0x0000
        /*0024*/ 	.byte	0x00, 0xf5, 0x21, 0x00


	//----- nvinfo : EIATTR_SPARSE_MMA_MASK
	.align		4
.L_443:
        /*0028*/ 	.byte	0x03, 0x50
        /*002a*/ 	.short	0x0000


	//----- nvinfo : EIATTR_MAXREG_COUNT
	.align		4
        /*002c*/ 	.byte	0x03, 0x1b
        /*002e*/ 	.short	0x00ff


	//----- nvinfo : EIATTR_MERCURY_ISA_VERSION
	.align		4
        /*0030*/ 	.byte	0x03, 0x5f
        /*0032*/ 	.short	0x0101


	//----- nvinfo : EIATTR_VRC_CTA_INIT_COUNT
	.align		4
        /*0034*/ 	.byte	0x02, 0x4a
	.zero		1
	.zero		1


	//----- nvinfo : EIATTR_EXIT_INSTR_OFFSETS
	.align		4
        /*0038*/ 	.byte	0x04, 0x1c
        /*003a*/ 	.short	(.L_445 - .L_444)


	//   ....[0]....
.L_444:
        /*003c*/ 	.word	0x000000c0


	//----- nvinfo : EIATTR_CBANK_PARAM_SIZE
	.align		4
.L_445:
        /*0040*/ 	.byte	0x03, 0x19
        /*0042*/ 	.short	0x0010


	//----- nvinfo : EIATTR_PARAM_CBANK
	.align		4
        /*0044*/ 	.byte	0x04, 0x0a
        /*0046*/ 	.short	(.L_447 - .L_446)
	.align		4
.L_446:
        /*0048*/ 	.word	index@(.nv.constant0._Z10CopyKernelILi2ELi16EEvPKvPv)
        /*004c*/ 	.short	0x0380
        /*004e*/ 	.short	0x0010


	//----- nvinfo : EIATTR_SW_WAR
	.align		4
.L_447:
        /*0050*/ 	.byte	0x04, 0x36
        /*0052*/ 	.short	(.L_449 - .L_448)
.L_448:
        /*0054*/ 	.word	0x00000008
.L_449:


//--------------------- .nv.info._Z10CopyKernelILi1ELi16EEvPKvPv --------------------------
	.section	.nv.info._Z10CopyKernelILi1ELi16EEvPKvPv,"",@"SHT_CUDA_INFO"
	.sectionflags	@""
	.align	4


	//----- nvinfo : EIATTR_CUDA_API_VERSION
	.align		4
        /*0000*/ 	.byte	0x04, 0x37
        /*0002*/ 	.short	(.L_451 - .L_450)
.L_450:
        /*0004*/ 	.word	0x00000082


	//----- nvinfo : EIATTR_KPARAM_INFO
	.align		4
.L_451:
        /*0008*/ 	.byte	0x04, 0x17
        /*000a*/ 	.short	(.L_453 - .L_452)
.L_452:
        /*000c*/ 	.word	0x00000000
        /*0010*/ 	.short	0x0001
        /*0012*/ 	.short	0x0008
        /*0014*/ 	.byte	0x00, 0xf5, 0x21, 0x00


	//----- nvinfo : EIATTR_KPARAM_INFO
	.align		4
.L_453:
        /*0018*/ 	.byte	0x04, 0x17
        /*001a*/ 	.short	(.L_455 - .L_454)
.L_454:
        /*001c*/ 	.word	0x00000000
        /*0020*/ 	.short	0x0000
        /*0022*/ 	.short	0x0000
        /*0024*/ 	.byte	0x00, 0xf5, 0x21, 0x00


	//----- nvinfo : EIATTR_SPARSE_MMA_MASK
	.align		4
.L_455:
        /*0028*/ 	.byte	0x03, 0x50
        /*002a*/ 	.short	0x0000


	//----- nvinfo : EIATTR_MAXREG_COUNT
	.align		4
        /*002c*/ 	.byte	0x03, 0x1b
        /*002e*/ 	.short	0x00ff


	//----- nvinfo : EIATTR_MERCURY_ISA_VERSION
	.align		4
        /*0030*/ 	.byte	0x03, 0x5f
        /*0032*/ 	.short	0x0101


	//----- nvinfo : EIATTR_VRC_CTA_INIT_COUNT
	.align		4
        /*0034*/ 	.byte	0x02, 0x4a
	.zero		1
	.zero		1


	//----- nvinfo : EIATTR_EXIT_INSTR_OFFSETS
	.align		4
        /*0038*/ 	.byte	0x04, 0x1c
        /*003a*/ 	.short	(.L_457 - .L_456)


	//   ....[0]....
.L_456:
        /*003c*/ 	.word	0x000000c0


	//----- nvinfo : EIATTR_CBANK_PARAM_SIZE
	.align		4
.L_457:
        /*0040*/ 	.byte	0x03, 0x19
        /*0042*/ 	.short	0x0010


	//----- nvinfo : EIATTR_PARAM_CBANK
	.align		4
        /*0044*/ 	.byte	0x04, 0x0a
        /*0046*/ 	.short	(.L_459 - .L_458)
	.align		4
.L_458:
        /*0048*/ 	.word	index@(.nv.constant0._Z10CopyKernelILi1ELi16EEvPKvPv)
        /*004c*/ 	.short	0x0380
        /*004e*/ 	.short	0x0010


	//----- nvinfo : EIATTR_SW_WAR
	.align		4
.L_459:
        /*0050*/ 	.byte	0x04, 0x36
        /*0052*/ 	.short	(.L_461 - .L_460)
.L_460:
        /*0054*/ 	.word	0x00000008
.L_461:


//--------------------- .nv.info._Z10CopyKernelILi1024ELi8EEvPKvPv --------------------------
	.section	.nv.info._Z10CopyKernelILi1024ELi8EEvPKvPv,"",@"SHT_CUDA_INFO"
	.sectionflags	@""
	.align	4


	//----- nvinfo : EIATTR_CUDA_API_VERSION
	.align		4
        /*0000*/ 	.byte	0x04, 0x37
        /*0002*/ 	.short	(.L_463 - .L_462)
.L_462:
        /*0004*/ 	.word	0x00000082


	//----- nvinfo : EIATTR_KPARAM_INFO
	.align		4
.L_463:
        /*0008*/ 	.byte	0x04, 0x17
        /*000a*/ 	.short	(.L_465 - .L_464)
.L_464:
        /*000c*/ 	.word	0x00000000
        /*0010*/ 	.short	0x0001
        /*0012*/ 	.short	0x0008
        /*0014*/ 	.byte	0x00, 0xf5, 0x21, 0x00


	//----- nvinfo : EIATTR_KPARAM_INFO
	.align		4
.L_465:
        /*0018*/ 	.byte	0x04, 0x17
        /*001a*/ 	.short	(.L_467 - .L_466)
.L_466:
        /*001c*/ 	.word	0x00000000
        /*0020*/ 	.short	0x0000
        /*0022*/ 	.short	0x0000
        /*0024*/ 	.byte	0x00, 0xf5, 0x21, 0x00


	//----- nvinfo : EIATTR_SPARSE_MMA_MASK
	.align		4
.L_467:
        /*0028*/ 	.byte	0x03, 0x50
        /*002a*/ 	.short	0x0000


	//----- nvinfo : EIATTR_MAXREG_COUNT
	.align		4
        /*002c*/ 	.byte	0x03, 0x1b
        /*002e*/ 	.short	0x00ff


	//----- nvinfo : EIATTR_MERCURY_ISA_VERSION
	.align		4
        /*0030*/ 	.byte	0x03, 0x5f
        /*0032*/ 	.short	0x0101


	//----- nvinfo : EIATTR_VRC_CTA_INIT_COUNT
	.align		4
        /*0034*/ 	.byte	0x02, 0x4a
	.zero		1
	.zero		1


	//----- nvinfo : EIATTR_EXIT_INSTR_OFFSETS
	.align		4
        /*0038*/ 	.byte	0x04, 0x1c
        /*003a*/ 	.short	(.L_469 - .L_468)


	//   ....[0]....
.L_468:
        /*003c*/ 	.word	0x000000c0


	//----- nvinfo : EIATTR_CBANK_PARAM_SIZE
	.align		4
.L_469:
        /*0040*/ 	.byte	0x03, 0x19
        /*0042*/ 	.short	0x0010


	//----- nvinfo : EIATTR_PARAM_CBANK
	.align		4
        /*0044*/ 	.byte	0x04, 0x0a
        /*0046*/ 	.short	(.L_471 - .L_470)
	.align		4
.L_470:
        /*0048*/ 	.word	index@(.nv.constant0._Z10CopyKernelILi1024ELi8EEvPKvPv)
        /*004c*/ 	.short	0x0380
        /*004e*/ 	.short	0x0010


	//----- nvinfo : EIATTR_SW_WAR
	.align		4
.L_471:
        /*0050*/ 	.byte	0x04, 0x36
        /*0052*/ 	.short	(.L_473 - .L_472)
.L_472:
        /*0054*/ 	.word	0x00000008
.L_473:


//--------------------- .nv.info._Z10CopyKernelILi512ELi8EEvPKvPv --------------------------
	.section	.nv.info._Z10CopyKernelILi512ELi8EEvPKvPv,"",@"SHT_CUDA_INFO"
	.sectionflags	@""
	.align	4


	//----- nvinfo : EIATTR_CUDA_API_VERSION
	.align		4
        /*0000*/ 	.byte	0x04, 0x37
        /*0002*/ 	.short	(.L_475 - .L_474)
.L_474:
        /*0004*/ 	.word	0x00000082


	//----- nvinfo : EIATTR_KPARAM_INFO
	.align		4
.L_475:
        /*0008*/ 	.byte	0x04, 0x17
        /*000a*/ 	.short	(.L_477 - .L_476)
.L_476:
        /*000c*/ 	.word	0x00000000
        /*0010*/ 	.short	0x0001
        /*0012*/ 	.short	0x0008
        /*0014*/ 	.byte	0x00, 0xf5, 0x21, 0x00


	//----- nvinfo : EIATTR_KPARAM_INFO
	.align		4
.L_477:
        /*0018*/ 	.byte	0x04, 0x17
        /*001a*/ 	.short	(.L_479 - .L_478)
.L_478:
        /*001c*/ 	.word	0x00000000
        /*0020*/ 	.short	0x0000
        /*0022*/ 	.short	0x0000
        /*0024*/ 	.byte	0x00, 0xf5, 0x21, 0x00


	//----- nvinfo : EIATTR_SPARSE_MMA_MASK
	.align		4
.L_479:
        /*0028*/ 	.byte	0x03, 0x50
        /*002a*/ 	.short	0x0000


	//----- nvinfo : EIATTR_MAXREG_COUNT
	.align		4
        /*002c*/ 	.byte	0x03, 0x1b
        /*002e*/ 	.short	0x00ff


	//----- nvinfo : EIATTR_MERCURY_ISA_VERSION
	.align		4
        /*0030*/ 	.byte	0x03, 0x5f
        /*0032*/ 	.short	0x0101


	//----- nvinfo : EIATTR_VRC_CTA_INIT_COUNT
	.align		4
        /*0034*/ 	.byte	0x02, 0x4a
	.zero		1
	.zero		1


	//----- nvinfo : EIATTR_EXIT_INSTR_OFFSETS
	.align		4
        /*0038*/ 	.byte	0x04, 0x1c
        /*003a*/ 	.short	(.L_481 - .L_480)


	//   ....[0]....
.L_480:
        /*003c*/ 	.word	0x000000c0


	//----- nvinfo : EIATTR_CBANK_PARAM_SIZE
	.align		4
.L_481:
        /*0040*/ 	.byte	0x03, 0x19
        /*0042*/ 	.short	0x0010


	//----- nvinfo : EIATTR_PARAM_CBANK
	.align		4
        /*0044*/ 	.byte	0x04, 0x0a
        /*0046*/ 	.short	(.L_483 - .L_482)
	.align		4
.L_482:
        /*0048*/ 	.word	index@(.nv.constant0._Z10CopyKernelILi512ELi8EEvPKvPv)
        /*004c*/ 	.short	0x0380
        /*004e*/ 	.short	0x0010


	//----- nvinfo : EIATTR_SW_WAR
	.align		4
.L_483:
        /*0050*/ 	.byte	0x04, 0x36
        /*0052*/ 	.short	(.L_485 - .L_484)
.L_484:
        /*0054*/ 	.word	0x00000008
.L_485:


//--------------------- .nv.info._Z10CopyKernelILi256ELi8EEvPKvPv --------------------------
	.section	.nv.info._Z10CopyKernelILi256ELi8EEvPKvPv,"",@"SHT_CUDA_INFO"
	.sectionflags	@""
	.align	4


	//----- nvinfo : EIATTR_CUDA_API_VERSION
	.align		4
        /*0000*/ 	.byte	0x04, 0x37
        /*0002*/ 	.short	(.L_487 - .L_486)
.L_486:
        /*0004*/ 	.word	0x00000082


	//----- nvinfo : EIATTR_KPARAM_INFO
	.align		4
.L_487:
        /*0008*/ 	.byte	0x04, 0x17
        /*000a*/ 	.short	(.L_489 - .L_488)
.L_488:
        /*000c*/ 	.word	0x00000000
        /*0010*/ 	.short	0x0001
        /*0012*/ 	.short	0x0008
        /*0014*/ 	.byte	0x00, 0xf5, 0x21, 0x00


	//----- nvinfo : EIATTR_KPARAM_INFO
	.align		4
.L_489:
        /*0018*/ 	.byte	0x04, 0x17
        /*001a*/ 	.short	(.L_491 - .L_490)
.L_490:
        /*001c*/ 	.word	0x00000000
        /*0020*/ 	.short	0x0000
        /*0022*/ 	.short	0x0000
        /*0024*/ 	.byte	0x00, 0xf5, 0x21, 0x00


	//----- nvinfo : EIATTR_SPARSE_MMA_MASK
	.align		4
.L_491:
        /*0028*/ 	.byte	0x03, 0x50
        /*002a*/ 	.short	0x0000


	//----- nvinfo : EIATTR_MAXREG_COUNT
	.align		4
        /*002c*/ 	.byte	0x03, 0x1b
        /*002e*/ 	.short	0x00ff


	//----- nvinfo : EIATTR_MERCURY_ISA_VERSION
	.align		4
        /*0030*/ 	.byte	0x03, 0x5f
        /*0032*/ 	.short	0x0101


	//----- nvinfo : EIATTR_VRC_CTA_INIT_COUNT
	.align		4
        /*0034*/ 	.byte	0x02, 0x4a
	.zero		1
	.zero		1


	//----- nvinfo : EIATTR_EXIT_INSTR_OFFSETS
	.align		4
        /*0038*/ 	.byte	0x04, 0x1c
        /*003a*/ 	.short	(.L_493 - .L_492)


	//   ....[0]....
.L_492:
        /*003c*/ 	.word	0x000000c0


	//----- nvinfo : EIATTR_CBANK_PARAM_SIZE
	.align		4
.L_493:
        /*0040*/ 	.byte	0x03, 0x19
        /*0042*/ 	.short	0x0010


	//----- nvinfo : EIATTR_PARAM_CBANK
	.align		4
        /*0044*/ 	.byte	0x04, 0x0a
        /*0046*/ 	.short	(.L_495 - .L_494)
	.align		4
.L_494:
        /*0048*/ 	.word	index@(.nv.constant0._Z10CopyKernelILi256ELi8EEvPKvPv)
        /*004c*/ 	.short	0x0380
        /*004e*/ 	.short	0x0010


	//----- nvinfo : EIATTR_SW_WAR
	.align		4
.L_495:
        /*0050*/ 	.byte	0x04, 0x36
        /*0052*/ 	.short	(.L_497 - .L_496)
.L_496:
        /*0054*/ 	.word	0x00000008
.L_497:


//--------------------- .nv.info._Z10CopyKernelILi128ELi8EEvPKvPv --------------------------
	.section	.nv.info._Z10CopyKernelILi128ELi8EEvPKvPv,"",@"SHT_CUDA_INFO"
	.sectionflags	@""
	.align	4


	//----- nvinfo : EIATTR_CUDA_API_VERSION
	.align		4
        /*0000*/ 	.byte	0x04, 0x37
        /*0002*/ 	.short	(.L_499 - .L_498)
.L_498:
        /*0004*/ 	.word	0x00000082


	//----- nvinfo : EIATTR_KPARAM_INFO
	.align		4
.L_499:
        /*0008*/ 	.byte	0x04, 0x17
        /*000a*/ 	.short	(.L_501 - .L_500)
.L_500:
        /*000c*/ 	.word	0x00000000
        /*0010*/ 	.short	0x0001
        /*0012*/ 	.short	0x0008
        /*0014*/ 	.byte	0x00, 0xf5, 0x21, 0x00


	//----- nvinfo : EIATTR_KPARAM_INFO
	.align		4
.L_501:
        /*0018*/ 	.byte	0x04, 0x17
        /*001a*/ 	.short	(.L_503 - .L_502)
.L_502:
        /*001c*/ 	.word	0x00000000
        /*0020*/ 	.short	0x0000
        /*0022*/ 	.short	0x0000
        /*0024*/ 	.byte	0x00, 0xf5, 0x21, 0x00


	//----- nvinfo : EIATTR_SPARSE_MMA_MASK
	.align		4
.L_503:
        /*0028*/ 	.byte	0x03, 0x50
        /*002a*/ 	.short	0x0000


	//----- nvinfo : EIATTR_MAXREG_COUNT
	.align		4
        /*002c*/ 	.byte	0x03, 0x1b
        /*002e*/ 	.short	0x00ff


	//----- nvinfo : EIATTR_MERCURY_ISA_VERSION
	.align		4
        /*0030*/ 	.byte	0x03, 0x5f
        /*0032*/ 	.short	0x0101


	//----- nvinfo : EIATTR_VRC_CTA_INIT_COUNT
	.align		4
        /*0034*/ 	.byte	0x02, 0x4a
	.zero		1
	.zero		1


	//----- nvinfo : EIATTR_EXIT_INSTR_OFFSETS
	.align		4
        /*0038*/ 	.byte	0x04, 0x1c
        /*003a*/ 	.short	(.L_505 - .L_504)


	//   ....[0]....
.L_504:
        /*003c*/ 	.word	0x000000c0


	//----- nvinfo : EIATTR_CBANK_PARAM_SIZE
	.align		4
.L_505:
        /*0040*/ 	.byte	0x03, 0x19
        /*0042*/ 	.short	0x0010


	//----- nvinfo : EIATTR_PARAM_CBANK
	.align		4
        /*0044*/ 	.byte	0x04, 0x0a
        /*0046*/ 	.short	(.L_507 - .L_506)
	.align		4
.L_506:
        /*0048*/ 	.word	index@(.nv.constant0._Z10CopyKernelILi128ELi8EEvPKvPv)
        /*004c*/ 	.short	0x0380
        /*004e*/ 	.short	0x0010


	//----- nvinfo : EIATTR_SW_WAR
	.align		4
.L_507:
        /*0050*/ 	.byte	0x04, 0x36
        /*0052*/ 	.short	(.L_509 - .L_508)
.L_508:
        /*0054*/ 	.word	0x00000008
.L_509:


//--------------------- .nv.info._Z10CopyKernelILi64ELi8EEvPKvPv --------------------------
	.section	.nv.info._Z10CopyKernelILi64ELi8EEvPKvPv,"",@"SHT_CUDA_INFO"
	.sectionflags	@""
	.align	4


	//----- nvinfo : EIATTR_CUDA_API_VERSION
	.align		4
        /*0000*/ 	.byte	0x04, 0x37
        /*0002*/ 	.short	(.L_511 - .L_510)
.L_510:
        /*0004*/ 	.word	0x00000082


	//----- nvinfo : EIATTR_KPARAM_INFO
	.align		4
.L_511:
        /*0008*/ 	.byte	0x04, 0x17
        /*000a*/ 	.short	(.L_513 - .L_512)
.L_512:
        /*000c*/ 	.word	0x00000000
        /*0010*/ 	.short	0x0001
        /*0012*/ 	.short	0x0008
        /*0014*/ 	.byte	0x00, 0xf5, 0x21, 0x00


	//----- nvinfo : EIATTR_KPARAM_INFO
	.align		4
.L_513:
        /*0018*/ 	.byte	0x04, 0x17
        /*001a*/ 	.short	(.L_515 - .L_514)
.L_514:
        /*001c*/ 	.word	0x00000000
        /*0020*/ 	.short	0x0000
        /*0022*/ 	.short	0x0000
        /*0024*/ 	.byte	0x00, 0xf5, 0x21, 0x00


	//----- nvinfo : EIATTR_SPARSE_MMA_MASK
	.align		4
.L_515:
        /*0028*/ 	.byte	0x03, 0x50
        /*002a*/ 	.short	0x0000


	//----- nvinfo : EIATTR_MAXREG_COUNT
	.align		4
        /*002c*/ 	.byte	0x03, 0x1b
        /*002e*/ 	.short	0x00ff


	//----- nvinfo : EIATTR_MERCURY_ISA_VERSION
	.align		4
        /*0030*/ 	.byte	0x03, 0x5f
        /*0032*/ 	.short	0x0101


	//----- nvinfo : EIATTR_VRC_CTA_INIT_COUNT
	.align		4
        /*0034*/ 	.byte	0x02, 0x4a
	.zero		1
	.zero		1


	//----- nvinfo : EIATTR_EXIT_INSTR_OFFSETS
	.align		4
        /*0038*/ 	.byte	0x04, 0x1c
        /*003a*/ 	.short	(.L_517 - .L_516)


	//   ....[0]....
.L_516:
        /*003c*/ 	.word	0x000000c0


	//----- nvinfo : EIATTR_CBANK_PARAM_SIZE
	.align		4
.L_517:
        /*0040*/ 	.byte	0x03, 0x19
        /*0042*/ 	.short	0x0010


	//----- nvinfo : EIATTR_PARAM_CBANK
	.align		4
        /*0044*/ 	.byte	0x04, 0x0a
        /*0046*/ 	.short	(.L_519 - .L_518)
	.align		4
.L_518:
        /*0048*/ 	.word	index@(.nv.constant0._Z10CopyKernelILi64ELi8EEvPKvPv)
        /*004c*/ 	.short	0x0380
        /*004e*/ 	.short	0x0010


	//----- nvinfo : EIATTR_SW_WAR
	.align		4
.L_519:
        /*0050*/ 	.byte	0x04, 0x36
        /*0052*/ 	.short	(.L_521 - .L_520)
.L_520:
        /*0054*/ 	.word	0x00000008
.L_521:


//--------------------- .nv.info._Z10CopyKernelILi32ELi8EEvPKvPv --------------------------
	.section	.nv.info._Z10CopyKernelILi32ELi8EEvPKvPv,"",@"SHT_CUDA_INFO"
	.sectionflags	@""
	.align	4


	//----- nvinfo : EIATTR_CUDA_API_VERSION
	.align		4
        /*0000*/ 	.byte	0x04, 0x37
        /*0002*/ 	.short	(.L_523 - .L_522)
.L_522:
        /*0004*/ 	.word	0x00000082


	//----- nvinfo : EIATTR_KPARAM_INFO
	.align		4
.L_523:
        /*0008*/ 	.byte	0x04, 0x17
        /*000a*/ 	.short	(.L_525 - .L_524)
.L_524:
        /*000c*/ 	.word	0x00000000
        /*0010*/ 	.short	0x0001
        /*0012*/ 	.short	0x0008
        /*0014*/ 	.byte	0x00, 0xf5, 0x21, 0x00


	//----- nvinfo : EIATTR_KPARAM_INFO
	.align		4
.L_525:
        /*0018*/ 	.byte	0x04, 0x17
        /*001a*/ 	.short	(.L_527 - .L_526)
.L_526:
        /*001c*/ 	.word	0x00000000
        /*0020*/ 	.short	0x0000
        /*0022*/ 	.short	0x0000
        /*0024*/ 	.byte	0x00, 0xf5, 0x21, 0x00


	//----- nvinfo : EIATTR_SPARSE_MMA_MASK
	.align		4
.L_527:
        /*0028*/ 	.byte	0x03, 0x50
        /*002a*/ 	.short	0x0000


	//----- nvinfo : EIATTR_MAXREG_COUNT
	.align		4
        /*002c*/ 	.byte	0x03, 0x1b
        /*002e*/ 	.short	0x00ff


	//----- nvinfo : EIATTR_MERCURY_ISA_VERSION
	.align		4
        /*0030*/ 	.byte	0x03, 0x5f
        /*0032*/ 	.short	0x0101


	//----- nvinfo : EIATTR_VRC_CTA_INIT_COUNT
	.align		4
        /*0034*/ 	.byte	0x02, 0x4a
	.zero		1
	.zero		1


	//----- nvinfo : EIATTR_EXIT_INSTR_OFFSETS
	.align		4
        /*0038*/ 	.byte	0x04, 0x1c
        /*003a*/ 	.short	(.L_529 - .L_528)


	//   ....[0]....
.L_528:
        /*003c*/ 	.word	0x000000c0


	//----- nvinfo : EIATTR_CBANK_PARAM_SIZE
	.align		4
.L_529:
        /*0040*/ 	.byte	0x03, 0x19
        /*0042*/ 	.short	0x0010


	//----- nvinfo : EIATTR_PARAM_CBANK
	.align		4
        /*0044*/ 	.byte	0x04, 0x0a
        /*0046*/ 	.short	(.L_531 - .L_530)
	.align		4
.L_530:
        /*0048*/ 	.word	index@(.nv.constant0._Z10CopyKernelILi32ELi8EEvPKvPv)
        /*004c*/ 	.short	0x0380
        /*004e*/ 	.short	0x0010


	//----- nvinfo : EIATTR_SW_WAR
	.align		4
.L_531:
        /*0050*/ 	.byte	0x04, 0x36
        /*0052*/ 	.short	(.L_533 - .L_532)
.L_532:
        /*0054*/ 	.word	0x00000008
.L_533:


//--------------------- .nv.info._Z10CopyKernelILi16ELi8EEvPKvPv --------------------------
	.section	.nv.info._Z10CopyKernelILi16ELi8EEvPKvPv,"",@"SHT_CUDA_INFO"
	.sectionflags	@""
	.align	4


	//----- nvinfo : EIATTR_CUDA_API_VERSION
	.align		4
        /*0000*/ 	.byte	0x04, 0x37
        /*0002*/ 	.short	(.L_535 - .L_534)
.L_534:
        /*0004*/ 	.word	0x00000082


	//----- nvinfo : EIATTR_KPARAM_INFO
	.align		4
.L_535:
        /*0008*/ 	.byte	0x04, 0x17
        /*000a*/ 	.short	(.L_537 - .L_536)
.L_536:
        /*000c*/ 	.word	0x00000000
        /*0010*/ 	.short	0x0001
        /*0012*/ 	.short	0x0008
        /*0014*/ 	.byte	0x00, 0xf5, 0x21, 0x00


	//----- nvinfo : EIATTR_KPARAM_INFO
	.align		4
.L_537:
        /*0018*/ 	.byte	0x04, 0x17
        /*001a*/ 	.short	(.L_539 - .L_538)
.L_538:
        /*001c*/ 	.word	0x00000000
        /*0020*/ 	.short	0x0000
        /*0022*/ 	.short	0x0000
        /*0024*/ 	.byte	0x00, 0xf5, 0x21, 0x00


	//----- nvinfo : EIATTR_SPARSE_MMA_MASK
	.align		4
.L_539:
        /*0028*/ 	.byte	0x03, 0x50
        /*002a*/ 	.short	0x0000


	//----- nvinfo : EIATTR_MAXREG_COUNT
	.align		4
        /*002c*/ 	.byte	0x03, 0x1b
        /*002e*/ 	.short	0x00ff


	//----- nvinfo : EIATTR_MERCURY_ISA_VERSION
	.align		4
        /*0030*/ 	.byte	0x03, 0x5f
        /*0032*/ 	.short	0x0101


	//----- nvinfo : EIATTR_VRC_CTA_INIT_COUNT
	.align		4
        /*0034*/ 	.byte	0x02, 0x4a
	.zero		1
	.zero		1


	//----- nvinfo : EIATTR_EXIT_INSTR_OFFSETS
	.align		4
        /*0038*/ 	.byte	0x04, 0x1c
        /*003a*/ 	.short	(.L_541 - .L_540)


	//   ....[0]....
.L_540:
        /*003c*/ 	.word	0x000000c0


	//----- nvinfo : EIATTR_CBANK_PARAM_SIZE
	.align		4
.L_541:
        /*0040*/ 	.byte	0x03, 0x19
        /*0042*/ 	.short	0x0010


	//----- nvinfo : EIATTR_PARAM_CBANK
	.align		4
        /*0044*/ 	.byte	0x04, 0x0a
        /*0046*/ 	.short	(.L_543 - .L_542)
	.align		4
.L_542:
        /*0048*/ 	.word	index@(.nv.constant0._Z10CopyKernelILi16ELi8EEvPKvPv)
        /*004c*/ 	.short	0x0380
        /*004e*/ 	.short	0x0010


	//----- nvinfo : EIATTR_SW_WAR
	.align		4
.L_543:
        /*0050*/ 	.byte	0x04, 0x36
        /*0052*/ 	.short	(.L_545 - .L_544)
.L_544:
        /*0054*/ 	.word	0x00000008
.L_545:


//--------------------- .nv.info._Z10CopyKernelILi8ELi8EEvPKvPv --------------------------
	.section	.nv.info._Z10CopyKernelILi8ELi8EEvPKvPv,"",@"SHT_CUDA_INFO"
	.sectionflags	@""
	.align	4


	//----- nvinfo : EIATTR_CUDA_API_VERSION
	.align		4
        /*0000*/ 	.byte	0x04, 0x37
        /*0002*/ 	.short	(.L_547 - .L_546)
.L_546:
        /*0004*/ 	.word	0x00000082


	//----- nvinfo : EIATTR_KPARAM_INFO
	.align		4
.L_547:
        /*0008*/ 	.byte	0x04, 0x17
        /*000a*/ 	.short	(.L_549 - .L_548)
.L_548:
        /*000c*/ 	.word	0x00000000
        /*0010*/ 	.short	0x0001
        /*0012*/ 	.short	0x0008
        /*0014*/ 	.byte	0x00, 0xf5, 0x21, 0x00


	//----- nvinfo : EIATTR_KPARAM_INFO
	.align		4
.L_549:
        /*0018*/ 	.byte	0x04, 0x17
        /*001a*/ 	.short	(.L_551 - .L_550)
.L_550:
        /*001c*/ 	.word	0x00000000
        /*0020*/ 	.short	0x0000
        /*0022*/ 	.short	0x0000
        /*0024*/ 	.byte	0x00, 0xf5, 0x21, 0x00


	//----- nvinfo : EIATTR_SPARSE_MMA_MASK
	.align		4
.L_551:
        /*0028*/ 	.byte	0x03, 0x50
        /*002a*/ 	.short	0x0000


	//----- nvinfo : EIATTR_MAXREG_COUNT
	.align		4
        /*002c*/ 	.byte	0x03, 0x1b
        /*002e*/ 	.short	0x00ff


	//----- nvinfo : EIATTR_MERCURY_ISA_VERSION
	.align		4
        /*0030*/ 	.byte	0x03, 0x5f
        /*0032*/ 	.short	0x0101


	//----- nvinfo : EIATTR_VRC_CTA_INIT_COUNT
	.align		4
        /*0034*/ 	.byte	0x02, 0x4a
	.zero		1
	.zero		1


	//----- nvinfo : EIATTR_EXIT_INSTR_OFFSETS
	.align		4
        /*0038*/ 	.byte	0x04, 0x1c
        /*003a*/ 	.short	(.L_553 - .L_552)


	//   ....[0]....
.L_552:
        /*003c*/ 	.word	0x000000c0


	//----- nvinfo : EIATTR_CBANK_PARAM_SIZE
	.align		4
.L_553:
        /*0040*/ 	.byte	0x03, 0x19
        /*0042*/ 	.short	0x0010


	//----- nvinfo : EIATTR_PARAM_CBANK
	.align		4
        /*0044*/ 	.byte	0x04, 0x0a
        /*0046*/ 	.short	(.L_555 - .L_554)
	.align		4
.L_554:
        /*0048*/ 	.word	index@(.nv.constant0._Z10CopyKernelILi8ELi8EEvPKvPv)
        /*004c*/ 	.short	0x0380
        /*004e*/ 	.short	0x0010


	//----- nvinfo : EIATTR_SW_WAR
	.align		4
.L_555:
        /*0050*/ 	.byte	0x04, 0x36
        /*0052*/ 	.short	(.L_557 - .L_556)
.L_556:
        /*0054*/ 	.word	0x00000008
.L_557:


//--------------------- .nv.info._Z10CopyKernelILi4ELi8EEvPKvPv --------------------------
	.section	.nv.info._Z10CopyKernelILi4ELi8EEvPKvPv,"",@"SHT_CUDA_INFO"
	.sectionflags	@""
	.align	4


	//----- nvinfo : EIATTR_CUDA_API_VERSION
	.align		4
        /*0000*/ 	.byte	0x04, 0x37
        /*0002*/ 	.short	(.L_559 - .L_558)
.L_558:
        /*0004*/ 	.word	0x00000082


	//----- nvinfo : EIATTR_KPARAM_INFO
	.align		4
.L_559:
        /*0008*/ 	.byte	0x04, 0x17
        /*000a*/ 	.short	(.L_561 - .L_560)
.L_560:
        /*000c*/ 	.word	0x00000000
        /*0010*/ 	.short	0x0001
        /*0012*/ 	.short	0x0008
        /*0014*/ 	.byte	0x00, 0xf5, 0x21, 0x00


	//----- nvinfo : EIATTR_KPARAM_INFO
	.align		4
.L_561:
        /*0018*/ 	.byte	0x04, 0x17
        /*001a*/ 	.short	(.L_563 - .L_562)
.L_562:
        /*001c*/ 	.word	0x00000000
        /*0020*/ 	.short	0x0000
        /*0022*/ 	.short	0x0000
        /*0024*/ 	.byte	0x00, 0xf5, 0x21, 0x00


	//----- nvinfo : EIATTR_SPARSE_MMA_MASK
	.align		4
.L_563:
        /*0028*/ 	.byte	0x03, 0x50
        /*002a*/ 	.short	0x0000


	//----- nvinfo : EIATTR_MAXREG_COUNT
	.align		4
        /*002c*/ 	.byte	0x03, 0x1b
        /*002e*/ 	.short	0x00ff


	//----- nvinfo : EIATTR_MERCURY_ISA_VERSION
	.align		4
        /*0030*/ 	.byte	0x03, 0x5f
        /*0032*/ 	.short	0x0101


	//----- nvinfo : EIATTR_VRC_CTA_INIT_COUNT
	.align		4
        /*0034*/ 	.byte	0x02, 0x4a
	.zero		1
	.zero		1


	//----- nvinfo : EIATTR_EXIT_INSTR_OFFSETS
	.align		4
        /*0038*/ 	.byte	0x04, 0x1c
        /*003a*/ 	.short	(.L_565 - .L_564)


	//   ....[0]....
.L_564:
        /*003c*/ 	.word	0x000000c0


	//----- nvinfo : EIATTR_CBANK_PARAM_SIZE
	.align		4
.L_565:
        /*0040*/ 	.byte	0x03, 0x19
        /*0042*/ 	.short	0x0010


	//----- nvinfo : EIATTR_PARAM_CBANK
	.align		4
        /*0044*/ 	.byte	0x04, 0x0a
        /*0046*/ 	.short	(.L_567 - .L_566)
	.align		4
.L_566:
        /*0048*/ 	.word	index@(.nv.constant0._Z10CopyKernelILi4ELi8EEvPKvPv)
        /*004c*/ 	.short	0x0380
        /*004e*/ 	.short	0x0010


	//----- nvinfo : EIATTR_SW_WAR
	.align		4
.L_567:
        /*0050*/ 	.byte	0x04, 0x36
        /*0052*/ 	.short	(.L_569 - .L_568)
.L_568:
        /*0054*/ 	.word	0x00000008
.L_569:


//--------------------- .nv.info._Z10CopyKernelILi2ELi8EEvPKvPv --------------------------
	.section	.nv.info._Z10CopyKernelILi2ELi8EEvPKvPv,"",@"SHT_CUDA_INFO"
	.sectionflags	@""
	.align	4


	//----- nvinfo : EIATTR_CUDA_API_VERSION
	.align		4
        /*0000*/ 	.byte	0x04, 0x37
        /*0002*/ 	.short	(.L_571 - .L_570)
.L_570:
        /*0004*/ 	.word	0x00000082


	//----- nvinfo : EIATTR_KPARAM_INFO
	.align		4
.L_571:
        /*0008*/ 	.byte	0x04, 0x17
        /*000a*/ 	.short	(.L_573 - .L_572)
.L_572:
        /*000c*/ 	.word	0x00000000
        /*0010*/ 	.short	0x0001
        /*0012*/ 	.short	0x0008
        /*0014*/ 	.byte	0x00, 0xf5, 0x21, 0x00


	//----- nvinfo : EIATTR_KPARAM_INFO
	.align		4
.L_573:
        /*0018*/ 	.byte	0x04, 0x17
        /*001a*/ 	.short	(.L_575 - .L_574)
.L_574:
        /*001c*/ 	.word	0x00000000
        /*0020*/ 	.short	0x0000
        /*0022*/ 	.short	0x0000
        /*0024*/ 	.byte	0x00, 0xf5, 0x21, 0x00


	//----- nvinfo : EIATTR_SPARSE_MMA_MASK
	.align		4
.L_575:
        /*0028*/ 	.byte	0x03, 0x50
        /*002a*/ 	.short	0x0000


	//----- nvinfo : EIATTR_MAXREG_COUNT
	.align		4
        /*002c*/ 	.byte	0x03, 0x1b
        /*002e*/ 	.short	0x00ff


	//----- nvinfo : EIATTR_MERCURY_ISA_VERSION
	.align		4
        /*0030*/ 	.byte	0x03, 0x5f
        /*0032*/ 	.short	0x0101


	//----- nvinfo : EIATTR_VRC_CTA_INIT_COUNT
	.align		4
        /*0034*/ 	.byte	0x02, 0x4a
	.zero		1
	.zero		1


	//----- nvinfo : EIATTR_EXIT_INSTR_OFFSETS
	.align		4
        /*0038*/ 	.byte	0x04, 0x1c
        /*003a*/ 	.short	(.L_577 - .L_576)


	//   ....[0]....
.L_576:
        /*003c*/ 	.word	0x000000c0


	//----- nvinfo : EIATTR_CBANK_PARAM_SIZE
	.align		4
.L_577:
        /*0040*/ 	.byte	0x03, 0x19
        /*0042*/ 	.short	0x0010


	//----- nvinfo : EIATTR_PARAM_CBANK
	.align		4
        /*0044*/ 	.byte	0x04, 0x0a
        /*0046*/ 	.short	(.L_579 - .L_578)
	.align		4
.L_578:
        /*0048*/ 	.word	index@(.nv.constant0._Z10CopyKernelILi2ELi8EEvPKvPv)
        /*004c*/ 	.short	0x0380
        /*004e*/ 	.short	0x0010


	//----- nvinfo : EIATTR_SW_WAR
	.align		4
.L_579:
        /*0050*/ 	.byte	0x04, 0x36
        /*0052*/ 	.short	(.L_581 - .L_580)
.L_580:
        /*0054*/ 	.word	0x00000008
.L_581:


//--------------------- .nv.info._Z10CopyKernelILi1ELi8EEvPKvPv --------------------------
	.section	.nv.info._Z10CopyKernelILi1ELi8EEvPKvPv,"",@"SHT_CUDA_INFO"
	.sectionflags	@""
	.align	4


	//----- nvinfo : EIATTR_CUDA_API_VERSION
	.align		4
        /*0000*/ 	.byte	0x04, 0x37
        /*0002*/ 	.short	(.L_583 - .L_582)
.L_582:
        /*0004*/ 	.word	0x00000082


	//----- nvinfo : EIATTR_KPARAM_INFO
	.align		4
.L_583:
        /*0008*/ 	.byte	0x04, 0x17
        /*000a*/ 	.short	(.L_585 - .L_584)
.L_584:
        /*000c*/ 	.word	0x00000000
        /*0010*/ 	.short	0x0001
        /*0012*/ 	.short	0x0008
        /*0014*/ 	.byte	0x00, 0xf5, 0x21, 0x00


	//----- nvinfo : EIATTR_KPARAM_INFO
	.align		4
.L_585:
        /*0018*/ 	.byte	0x04, 0x17
        /*001a*/ 	.short	(.L_587 - .L_586)
.L_586:
        /*001c*/ 	.word	0x00000000
        /*0020*/ 	.short	0x0000
        /*0022*/ 	.short	0x0000
        /*0024*/ 	.byte	0x00, 0xf5, 0x21, 0x00


	//----- nvinfo : EIATTR_SPARSE_MMA_MASK
	.align		4
.L_587:
        /*0028*/ 	.byte	0x03, 0x50
        /*002a*/ 	.short	0x0000


	//----- nvinfo : EIATTR_MAXREG_COUNT
	.align		4
        /*002c*/ 	.byte	0x03, 0x1b
        /*002e*/ 	.short	0x00ff


	//----- nvinfo : EIATTR_MERCURY_ISA_VERSION
	.align		4
        /*0030*/ 	.byte	0x03, 0x5f
        /*0032*/ 	.short	0x0101


	//----- nvinfo : EIATTR_VRC_CTA_INIT_COUNT
	.align		4
        /*0034*/ 	.byte	0x02, 0x4a
	.zero		1
	.zero		1


	//----- nvinfo : EIATTR_EXIT_INSTR_OFFSETS
	.align		4
        /*0038*/ 	.byte	0x04, 0x1c
        /*003a*/ 	.short	(.L_589 - .L_588)


	//   ....[0]....
.L_588:
        /*003c*/ 	.word	0x000000c0


	//----- nvinfo : EIATTR_CBANK_PARAM_SIZE
	.align		4
.L_589:
        /*0040*/ 	.byte	0x03, 0x19
        /*0042*/ 	.short	0x0010


	//----- nvinfo : EIATTR_PARAM_CBANK
	.align		4
        /*0044*/ 	.byte	0x04, 0x0a
        /*0046*/ 	.short	(.L_591 - .L_590)
	.align		4
.L_590:
        /*0048*/ 	.word	index@(.nv.constant0._Z10CopyKernelILi1ELi8EEvPKvPv)
        /*004c*/ 	.short	0x0380
        /*004e*/ 	.short	0x0010


	//----- nvinfo : EIATTR_SW_WAR
	.align		4
.L_591:
        /*0050*/ 	.byte	0x04, 0x36
        /*0052*/ 	.short	(.L_593 - .L_592)
.L_592:
        /*0054*/ 	.word	0x00000008
.L_593:


//--------------------- .nv.info._Z10CopyKernelILi1024ELi4EEvPKvPv --------------------------
	.section	.nv.info._Z10CopyKernelILi1024ELi4EEvPKvPv,"",@"SHT_CUDA_INFO"
	.sectionflags	@""
	.align	4


	//----- nvinfo : EIATTR_CUDA_API_VERSION
	.align		4
        /*0000*/ 	.byte	0x04, 0x37
        /*0002*/ 	.short	(.L_595 - .L_594)
.L_594:
        /*0004*/ 	.word	0x00000082


	//----- nvinfo : EIATTR_KPARAM_INFO
	.align		4
.L_595:
        /*0008*/ 	.byte	0x04, 0x17
        /*000a*/ 	.short	(.L_597 - .L_596)
.L_596:
        /*000c*/ 	.word	0x00000000
        /*0010*/ 	.short	0x0001
        /*0012*/ 	.short	0x0008
        /*0014*/ 	.byte	0x00, 0xf5, 0x21, 0x00


	//----- nvinfo : EIATTR_KPARAM_INFO
	.align		4
.L_597:
        /*0018*/ 	.byte	0x04, 0x17
        /*001a*/ 	.short	(.L_599 - .L_598)
.L_598:
        /*001c*/ 	.word	0x00000000
        /*0020*/ 	.short	0x0000
        /*0022*/ 	.short	0x0000
        /*0024*/ 	.byte	0x00, 0xf5, 0x21, 0x00


	//----- nvinfo : EIATTR_SPARSE_MMA_MASK
	.align		4
.L_599:
        /*0028*/ 	.byte	0x03, 0x50
        /*002a*/ 	.short	0x0000


	//----- nvinfo : EIATTR_MAXREG_COUNT
	.align		4
        /*002c*/ 	.byte	0x03, 0x1b
        /*002e*/ 	.short	0x00ff


	//----- nvinfo : EIATTR_MERCURY_ISA_VERSION
	.align		4
        /*0030*/ 	.byte	0x03, 0x5f
        /*0032*/ 	.short	0x0101


	//----- nvinfo : EIATTR_VRC_CTA_INIT_COUNT
	.align		4
        /*0034*/ 	.byte	0x02, 0x4a
	.zero		1
	.zero		1


	//----- nvinfo : EIATTR_EXIT_INSTR_OFFSETS
	.align		4
        /*0038*/ 	.byte	0x04, 0x1c
        /*003a*/ 	.short	(.L_601 - .L_600)


	//   ....[0]....
.L_600:
        /*003c*/ 	.word	0x000000c0


	//----- nvinfo : EIATTR_CBANK_PARAM_SIZE
	.align		4
.L_601:
        /*0040*/ 	.byte	0x03, 0x19
        /*0042*/ 	.short	0x0010


	//----- nvinfo : EIATTR_PARAM_CBANK
	.align		4
        /*0044*/ 	.byte	0x04, 0x0a
        /*0046*/ 	.short	(.L_603 - .L_602)
	.align		4
.L_602:
        /*0048*/ 	.word	index@(.nv.constant0._Z10CopyKernelILi1024ELi4EEvPKvPv)
        /*004c*/ 	.short	0x0380
        /*004e*/ 	.short	0x0010


	//----- nvinfo : EIATTR_SW_WAR
	.align		4
.L_603:
        /*0050*/ 	.byte	0x04, 0x36
        /*0052*/ 	.short	(.L_605 - .L_604)
.L_604:
        /*0054*/ 	.word	0x00000008
.L_605:


//--------------------- .nv.info._Z10CopyKernelILi512ELi4EEvPKvPv --------------------------
	.section	.nv.info._Z10CopyKernelILi512ELi4EEvPKvPv,"",@"SHT_CUDA_INFO"
	.sectionflags	@""
	.align	4


	//----- nvinfo : EIATTR_CUDA_API_VERSION
	.align		4
        /*0000*/ 	.byte	0x04, 0x37
        /*0002*/ 	.short	(.L_607 - .L_606)
.L_606:
        /*0004*/ 	.word	0x00000082


	//----- nvinfo : EIATTR_KPARAM_INFO
	.align		4
.L_607:
        /*0008*/ 	.byte	0x04, 0x17
        /*000a*/ 	.short	(.L_609 - .L_608)
.L_608:
        /*000c*/ 	.word	0x00000000
        /*0010*/ 	.short	0x0001
        /*0012*/ 	.short	0x0008
        /*0014*/ 	.byte	0x00, 0xf5, 0x21, 0x00


	//----- nvinfo : EIATTR_KPARAM_INFO
	.align		4
.L_609:
        /*0018*/ 	.byte	0x04, 0x17
        /*001a*/ 	.short	(.L_611 - .L_610)
.L_610:
        /*001c*/ 	.word	0x00000000
        /*0020*/ 	.short	0x0000
        /*0022*/ 	.short	0x0000
        /*0024*/ 	.byte	0x00, 0xf5, 0x21, 0x00


	//----- nvinfo : EIATTR_SPARSE_MMA_MASK
	.align		4
.L_611:
        /*0028*/ 	.byte	0x03, 0x50
        /*002a*/ 	.short	0x0000


	//----- nvinfo : EIATTR_MAXREG_COUNT
	.align		4
        /*002c*/ 	.byte	0x03, 0x1b
        /*002e*/ 	.short	0x00ff


	//----- nvinfo : EIATTR_MERCURY_ISA_VERSION
	.align		4
        /*0030*/ 	.byte	0x03, 0x5f
        /*0032*/ 	.short	0x0101


	//----- nvinfo : EIATTR_VRC_CTA_INIT_COUNT
	.align		4
        /*0034*/ 	.byte	0x02, 0x4a
	.zero		1
	.zero		1


	//----- nvinfo : EIATTR_EXIT_INSTR_OFFSETS
	.align		4
        /*0038*/ 	.byte	0x04, 0x1c
        /*003a*/ 	.short	(.L_613 - .L_612)


	//   ....[0]....
.L_612:
        /*003c*/ 	.word	0x000000c0


	//----- nvinfo : EIATTR_CBANK_PARAM_SIZE
	.align		4
.L_613:
        /*0040*/ 	.byte	0x03, 0x19
        /*0042*/ 	.short	0x0010


	//----- nvinfo : EIATTR_PARAM_CBANK
	.align		4
        /*0044*/ 	.byte	0x04, 0x0a
        /*0046*/ 	.short	(.L_615 - .L_614)
	.align		4
.L_614:
        /*0048*/ 	.word	index@(.nv.constant0._Z10CopyKernelILi512ELi4EEvPKvPv)
        /*004c*/ 	.short	0x0380
        /*004e*/ 	.short	0x0010


	//----- nvinfo : EIATTR_SW_WAR
	.align		4
.L_615:
        /*0050*/ 	.byte	0x04, 0x36
        /*0052*/ 	.short	(.L_617 - .L_616)
.L_616:
        /*0054*/ 	.word	0x00000008
.L_617:


//--------------------- .nv.info._Z10CopyKernelILi256ELi4EEvPKvPv --------------------------
	.section	.nv.info._Z10CopyKernelILi256ELi4EEvPKvPv,"",@"SHT_CUDA_INFO"
	.sectionflags	@""
	.align	4


	//----- nvinfo : EIATTR_CUDA_API_VERSION
	.align		4
        /*0000*/ 	.byte	0x04, 0x37
        /*0002*/ 	.short	(.L_619 - .L_618)
.L_618:
        /*0004*/ 	.word	0x00000082


	//----- nvinfo : EIATTR_KPARAM_INFO
	.align		4
.L_619:
        /*0008*/ 	.byte	0x04, 0x17
        /*000a*/ 	.short	(.L_621 - .L_620)
.L_620:
        /*000c*/ 	.word	0x00000000
        /*0010*/ 	.short	0x0001
        /*0012*/ 	.short	0x0008
        /*0014*/ 	.byte	0x00, 0xf5, 0x21, 0x00


	//----- nvinfo : EIATTR_KPARAM_INFO
	.align		4
.L_621:
        /*0018*/ 	.byte	0x04, 0x17
        /*001a*/ 	.short	(.L_623 - .L_622)
.L_622:
        /*001c*/ 	.word	0x00000000
        /*0020*/ 	.short	0x0000
        /*0022*/ 	.short	0x0000
        /*0024*/ 	.byte	0x00, 0xf5, 0x21, 0x00


	//----- nvinfo : EIATTR_SPARSE_MMA_MASK
	.align		4
.L_623:
        /*0028*/ 	.byte	0x03, 0x50
        /*002a*/ 	.short	0x0000


	//----- nvinfo : EIATTR_MAXREG_COUNT
	.align		4
        /*002c*/ 	.byte	0x03, 0x1b
        /*002e*/ 	.short	0x00ff


	//----- nvinfo : EIATTR_MERCURY_ISA_VERSION
	.align		4
        /*0030*/ 	.byte	0x03, 0x5f
        /*0032*/ 	.short	0x0101


	//----- nvinfo : EIATTR_VRC_CTA_INIT_COUNT
	.align		4
        /*0034*/ 	.byte	0x02, 0x4a
	.zero		1
	.zero		1


	//----- nvinfo : EIATTR_EXIT_INSTR_OFFSETS
	.align		4
        /*0038*/ 	.byte	0x04, 0x1c
        /*003a*/ 	.short	(.L_625 - .L_624)


	//   ....[0]....
.L_624:
        /*003c*/ 	.word	0x000000c0


	//----- nvinfo : EIATTR_CBANK_PARAM_SIZE
	.align		4
.L_625:
        /*0040*/ 	.byte	0x03, 0x19
        /*0042*/ 	.short	0x0010


	//----- nvinfo : EIATTR_PARAM_CBANK
	.align		4
        /*0044*/ 	.byte	0x04, 0x0a
        /*0046*/ 	.short	(.L_627 - .L_626)
	.align		4
.L_626:
        /*0048*/ 	.word	index@(.nv.constant0._Z10CopyKernelILi256ELi4EEvPKvPv)
        /*004c*/ 	.short	0x0380
        /*004e*/ 	.short	0x0010


	//----- nvinfo : EIATTR_SW_WAR
	.align		4
.L_627:
        /*0050*/ 	.byte	0x04, 0x36
        /*0052*/ 	.short	(.L_629 - .L_628)
.L_628:
        /*0054*/ 	.word	0x00000008
.L_629:


//--------------------- .nv.info._Z10CopyKernelILi128ELi4EEvPKvPv --------------------------
	.section	.nv.info._Z10CopyKernelILi128ELi4EEvPKvPv,"",@"SHT_CUDA_INFO"
	.sectionflags	@""
	.align	4


	//----- nvinfo : EIATTR_CUDA_API_VERSION
	.align		4
        /*0000*/ 	.byte	0x04, 0x37
        /*0002*/ 	.short	(.L_631 - .L_630)
.L_630:
        /*0004*/ 	.word	0x00000082


	//----- nvinfo : EIATTR_KPARAM_INFO
	.align		4
.L_631:
        /*0008*/ 	.byte	0x04, 0x17
        /*000a*/ 	.short	(.L_633 - .L_632)
.L_632:
        /*000c*/ 	.word	0x00000000
        /*0010*/ 	.short	0x0001
        /*0012*/ 	.short	0x0008
        /*0014*/ 	.byte	0x00, 0xf5, 0x21, 0x00


	//----- nvinfo : EIATTR_KPARAM_INFO
	.align		4
.L_633:
        /*0018*/ 	.byte	0x04, 0x17
        /*001a*/ 	.short	(.L_635 - .L_634)
.L_634:
        /*001c*/ 	.word	0x00000000
        /*0020*/ 	.short	0x0000
        /*0022*/ 	.short	0x0000
        /*0024*/ 	.byte	0x00, 0xf5, 0x21, 0x00


	//----- nvinfo : EIATTR_SPARSE_MMA_MASK
	.align		4
.L_635:
        /*0028*/ 	.byte	0x03, 0x50
        /*002a*/ 	.short	0x0000


	//----- nvinfo : EIATTR_MAXREG_COUNT
	.align		4
        /*002c*/ 	.byte	0x03, 0x1b
        /*002e*/ 	.short	0x00ff


	//----- nvinfo : EIATTR_MERCURY_ISA_VERSION
	.align		4
        /*0030*/ 	.byte	0x03, 0x5f
        /*0032*/ 	.short	0x0101


	//----- nvinfo : EIATTR_VRC_CTA_INIT_COUNT
	.align		4
        /*0034*/ 	.byte	0x02, 0x4a
	.zero		1
	.zero		1


	//----- nvinfo : EIATTR_EXIT_INSTR_OFFSETS
	.align		4
        /*0038*/ 	.byte	0x04, 0x1c
        /*003a*/ 	.short	(.L_637 - .L_636)


	//   ....[0]....
.L_636:
        /*003c*/ 	.word	0x000000c0


	//----- nvinfo : EIATTR_CBANK_PARAM_SIZE
	.align		4
.L_637:
        /*0040*/ 	.byte	0x03, 0x19
        /*0042*/ 	.short	0x0010


	//----- nvinfo : EIATTR_PARAM_CBANK
	.align		4
        /*0044*/ 	.byte	0x04, 0x0a
        /*0046*/ 	.short	(.L_639 - .L_638)
	.align		4
.L_638:
        /*0048*/ 	.word	index@(.nv.constant0._Z10CopyKernelILi128ELi4EEvPKvPv)
        /*004c*/ 	.short	0x0380
        /*004e*/ 	.short	0x0010


	//----- nvinfo : EIATTR_SW_WAR
	.align		4
.L_639:
        /*0050*/ 	.byte	0x04, 0x36
        /*0052*/ 	.short	(.L_641 - .L_640)
.L_640:
        /*0054*/ 	.word	0x00000008
.L_641:


//--------------------- .nv.info._Z10CopyKernelILi64ELi4EEvPKvPv --------------------------
	.section	.nv.info._Z10CopyKernelILi64ELi4EEvPKvPv,"",@"SHT_CUDA_INFO"
	.sectionflags	@""
	.align	4


	//----- nvinfo : EIATTR_CUDA_API_VERSION
	.align		4
        /*0000*/ 	.byte	0x04, 0x37
        /*0002*/ 	.short	(.L_643 - .L_642)
.L_642:
        /*0004*/ 	.word	0x00000082


	//----- nvinfo : EIATTR_KPARAM_INFO
	.align		4
.L_643:
        /*0008*/ 	.byte	0x04, 0x17
        /*000a*/ 	.short	(.L_645 - .L_644)
.L_644:
        /*000c*/ 	.word	0x00000000
        /*0010*/ 	.short	0x0001
        /*0012*/ 	.short	0x0008
        /*0014*/ 	.byte	0x00, 0xf5, 0x21, 0x00


	//----- nvinfo : EIATTR_KPARAM_INFO
	.align		4
.L_645:
        /*0018*/ 	.byte	0x04, 0x17
        /*001a*/ 	.short	(.L_647 - .L_646)
.L_646:
        /*001c*/ 	.word	0x00000000
        /*0020*/ 	.short	0x0000
        /*0022*/ 	.short	0x0000
        /*0024*/ 	.byte	0x00, 0xf5, 0x21, 0x00


	//----- nvinfo : EIATTR_SPARSE_MMA_MASK
	.align		4
.L_647:
        /*0028*/ 	.byte	0x03, 0x50
        /*002a*/ 	.short	0x0000


	//----- nvinfo : EIATTR_MAXREG_COUNT
	.align		4
        /*002c*/ 	.byte	0x03, 0x1b
        /*002e*/ 	.short	0x00ff


	//----- nvinfo : EIATTR_MERCURY_ISA_VERSION
	.align		4
        /*0030*/ 	.byte	0x03, 0x5f
        /*0032*/ 	.short	0x0101


	//----- nvinfo : EIATTR_VRC_CTA_INIT_COUNT
	.align		4
        /*0034*/ 	.byte	0x02, 0x4a
	.zero		1
	.zero		1


	//----- nvinfo : EIATTR_EXIT_INSTR_OFFSETS
	.align		4
        /*0038*/ 	.byte	0x04, 0x1c
        /*003a*/ 	.short	(.L_649 - .L_648)


	//   ....[0]....
.L_648:
        /*003c*/ 	.word	0x000000c0


	//----- nvinfo : EIATTR_CBANK_PARAM_SIZE
	.align		4
.L_649:
        /*0040*/ 	.byte	0x03, 0x19
        /*0042*/ 	.short	0x0010


	//----- nvinfo : EIATTR_PARAM_CBANK
	.align		4
        /*0044*/ 	.byte	0x04, 0x0a
        /*0046*/ 	.short	(.L_651 - .L_650)
	.align		4
.L_650:
        /*0048*/ 	.word	index@(.nv.constant0._Z10CopyKernelILi64ELi4EEvPKvPv)
        /*004c*/ 	.short	0x0380
        /*004e*/ 	.short	0x0010


	//----- nvinfo : EIATTR_SW_WAR
	.align		4
.L_651:
        /*0050*/ 	.byte	0x04, 0x36
        /*0052*/ 	.short	(.L_653 - .L_652)
.L_652:
        /*0054*/ 	.word	0x00000008
.L_653:


//--------------------- .nv.info._Z10CopyKernelILi32ELi4EEvPKvPv --------------------------
	.section	.nv.info._Z10CopyKernelILi32ELi4EEvPKvPv,"",@"SHT_CUDA_INFO"
	.sectionflags	@""
	.align	4


	//----- nvinfo : EIATTR_CUDA_API_VERSION
	.align		4
        /*0000*/ 	.byte	0x04, 0x37
        /*0002*/ 	.short	(.L_655 - .L_654)
.L_654:
        /*0004*/ 	.word	0x00000082


	//----- nvinfo : EIATTR_KPARAM_INFO
	.align		4
.L_655:
        /*0008*/ 	.byte	0x04, 0x17
        /*000a*/ 	.short	(.L_657 - .L_656)
.L_656:
        /*000c*/ 	.word	0x00000000
        /*0010*/ 	.short	0x0001
        /*0012*/ 	.short	0x0008
        /*0014*/ 	.byte	0x00, 0xf5, 0x21, 0x00


	//----- nvinfo : EIATTR_KPARAM_INFO
	.align		4
.L_657:
        /*0018*/ 	.byte	0x04, 0x17
        /*001a*/ 	.short	(.L_659 - .L_658)
.L_658:
        /*001c*/ 	.word	0x00000000
        /*0020*/ 	.short	0x0000
        /*0022*/ 	.short	0x0000
        /*0024*/ 	.byte	0x00, 0xf5, 0x21, 0x00


	//----- nvinfo : EIATTR_SPARSE_MMA_MASK
	.align		4
.L_659:
        /*0028*/ 	.byte	0x03, 0x50
        /*002a*/ 	.short	0x0000


	//----- nvinfo : EIATTR_MAXREG_COUNT
	.align		4
        /*002c*/ 	.byte	0x03, 0x1b
        /*002e*/ 	.short	0x00ff


	//----- nvinfo : EIATTR_MERCURY_ISA_VERSION
	.align		4
        /*0030*/ 	.byte	0x03, 0x5f
        /*0032*/ 	.short	0x0101


	//----- nvinfo : EIATTR_VRC_CTA_INIT_COUNT
	.align		4
        /*0034*/ 	.byte	0x02, 0x4a
	.zero		1
	.zero		1


	//----- nvinfo : EIATTR_EXIT_INSTR_OFFSETS
	.align		4
        /*0038*/ 	.byte	0x04, 0x1c
        /*003a*/ 	.short	(.L_661 - .L_660)


	//   ....[0]....
.L_660:
        /*003c*/ 	.word	0x000000c0


	//----- nvinfo : EIATTR_CBANK_PARAM_SIZE
	.align		4
.L_661:
        /*0040*/ 	.byte	0x03, 0x19
        /*0042*/ 	.short	0x0010


	//----- nvinfo : EIATTR_PARAM_CBANK
	.align		4
        /*0044*/ 	.byte	0x04, 0x0a
        /*0046*/ 	.short	(.L_663 - .L_662)
	.align		4
.L_662:
        /*0048*/ 	.word	index@(.nv.constant0._Z10CopyKernelILi32ELi4EEvPKvPv)
        /*004c*/ 	.short	0x0380
        /*004e*/ 	.short	0x0010


	//----- nvinfo : EIATTR_SW_WAR
	.align		4
.L_663:
        /*0050*/ 	.byte	0x04, 0x36
        /*0052*/ 	.short	(.L_665 - .L_664)
.L_664:
        /*0054*/ 	.word	0x00000008
.L_665:


//--------------------- .nv.info._Z10CopyKernelILi16ELi4EEvPKvPv --------------------------
	.section	.nv.info._Z10CopyKernelILi16ELi4EEvPKvPv,"",@"SHT_CUDA_INFO"
	.sectionflags	@""
	.align	4


	//----- nvinfo : EIATTR_CUDA_API_VERSION
	.align		4
        /*0000*/ 	.byte	0x04, 0x37
        /*0002*/ 	.short	(.L_667 - .L_666)
.L_666:
        /*0004*/ 	.word	0x00000082


	//----- nvinfo : EIATTR_KPARAM_INFO
	.align		4
.L_667:
        /*0008*/ 	.byte	0x04, 0x17
        /*000a*/ 	.short	(.L_669 - .L_668)
.L_668:
        /*000c*/ 	.word	0x00000000
        /*0010*/ 	.short	0x0001
        /*0012*/ 	.short	0x0008
        /*0014*/ 	.byte	0x00, 0xf5, 0x21, 0x00


	//----- nvinfo : EIATTR_KPARAM_INFO
	.align		4
.L_669:
        /*0018*/ 	.byte	0x04, 0x17
        /*001a*/ 	.short	(.L_671 - .L_670)
.L_670:
        /*001c*/ 	.word	0x00000000
        /*0020*/ 	.short	0x0000
        /*0022*/ 	.short	0x0000
        /*0024*/ 	.byte	0x00, 0xf5, 0x21, 0x00


	//----- nvinfo : EIATTR_SPARSE_MMA_MASK
	.align		4
.L_671:
        /*0028*/ 	.byte	0x03, 0x50
        /*002a*/ 	.short	0x0000


	//----- nvinfo : EIATTR_MAXREG_COUNT
	.align		4
        /*002c*/ 	.byte	0x03, 0x1b
        /*002e*/ 	.short	0x00ff


	//----- nvinfo : EIATTR_MERCURY_ISA_VERSION
	.align		4
        /*0030*/ 	.byte	0x03, 0x5f
        /*0032*/ 	.short	0x0101


	//----- nvinfo : EIATTR_VRC_CTA_INIT_COUNT
	.align		4
        /*0034*/ 	.byte	0x02, 0x4a
	.zero		1
	.zero		1


	//----- nvinfo : EIATTR_EXIT_INSTR_OFFSETS
	.align		4
        /*0038*/ 	.byte	0x04, 0x1c
        /*003a*/ 	.short	(.L_673 - .L_672)


	//   ....[0]....
.L_672:
        /*003c*/ 	.word	0x000000c0


	//----- nvinfo : EIATTR_CBANK_PARAM_SIZE
	.align		4
.L_673:
        /*0040*/ 	.byte	0x03, 0x19
        /*0042*/ 	.short	0x0010


	//----- nvinfo : EIATTR_PARAM_CBANK
	.align		4
        /*0044*/ 	.byte	0x04, 0x0a
        /*0046*/ 	.short	(.L_675 - .L_674)
	.align		4
.L_674:
        /*0048*/ 	.word	index@(.nv.constant0._Z10CopyKernelILi16ELi4EEvPKvPv)
        /*004c*/ 	.short	0x0380
        /*004e*/ 	.short	0x0010


	//----- nvinfo : EIATTR_SW_WAR
	.align		4
.L_675:
        /*0050*/ 	.byte	0x04, 0x36
        /*0052*/ 	.short	(.L_677 - .L_676)
.L_676:
        /*0054*/ 	.word	0x00000008
.L_677:


//--------------------- .nv.info._Z10CopyKernelILi8ELi4EEvPKvPv --------------------------
	.section	.nv.info._Z10CopyKernelILi8ELi4EEvPKvPv,"",@"SHT_CUDA_INFO"
	.sectionflags	@""
	.align	4


	//----- nvinfo : EIATTR_CUDA_API_VERSION
	.align		4
        /*0000*/ 	.byte	0x04, 0x37
        /*0002*/ 	.short	(.L_679 - .L_678)
.L_678:
        /*0004*/ 	.word	0x00000082


	//----- nvinfo : EIATTR_KPARAM_INFO
	.align		4
.L_679:
        /*0008*/ 	.byte	0x04, 0x17
        /*000a*/ 	.short	(.L_681 - .L_680)
.L_680:
        /*000c*/ 	.word	0x00000000
        /*0010*/ 	.short	0x0001
        /*0012*/ 	.short	0x0008
        /*0014*/ 	.byte	0x00, 0xf5, 0x21, 0x00


	//----- nvinfo : EIATTR_KPARAM_INFO
	.align		4
.L_681:
        /*0018*/ 	.byte	0x04, 0x17
        /*001a*/ 	.short	(.L_683 - .L_682)
.L_682:
        /*001c*/ 	.word	0x00000000
        /*0020*/ 	.short	0x0000
        /*0022*/ 	.short	0x0000
        /*0024*/ 	.byte	0x00, 0xf5, 0x21, 0x00


	//----- nvinfo : EIATTR_SPARSE_MMA_MASK
	.align		4
.L_683:
        /*0028*/ 	.byte	0x03, 0x50
        /*002a*/ 	.short	0x0000


	//----- nvinfo : EIATTR_MAXREG_COUNT
	.align		4
        /*002c*/ 	.byte	0x03, 0x1b
        /*002e*/ 	.short	0x00ff


	//----- nvinfo : EIATTR_MERCURY_ISA_VERSION
	.align		4
        /*0030*/ 	.byte	0x03, 0x5f
        /*0032*/ 	.short	0x0101


	//----- nvinfo : EIATTR_VRC_CTA_INIT_COUNT
	.align		4
        /*0034*/ 	.byte	0x02, 0x4a
	.zero		1
	.zero		1


	//----- nvinfo : EIATTR_EXIT_INSTR_OFFSETS
	.align		4
        /*0038*/ 	.byte	0x04, 0x1c
        /*003a*/ 	.short	(.L_685 - .L_684)


	//   ....[0]....
.L_684:
        /*003c*/ 	.word	0x000000c0


	//----- nvinfo : EIATTR_CBANK_PARAM_SIZE
	.align		4
.L_685:
        /*0040*/ 	.byte	0x03, 0x19
        /*0042*/ 	.short	0x0010


	//----- nvinfo : EIATTR_PARAM_CBANK
	.align		4
        /*0044*/ 	.byte	0x04, 0x0a
        /*0046*/ 	.short	(.L_687 - .L_686)
	.align		4
.L_686:
        /*0048*/ 	.word	index@(.nv.constant0._Z10CopyKernelILi8ELi4EEvPKvPv)
        /*004c*/ 	.short	0x0380
        /*004e*/ 	.short	0x0010


	//----- nvinfo : EIATTR_SW_WAR
	.align		4
.L_687:
        /*0050*/ 	.byte	0x04, 0x36
        /*0052*/ 	.short	(.L_689 - .L_688)
.L_688:
        /*0054*/ 	.word	0x00000008
.L_689:


//--------------------- .nv.info._Z10CopyKernelILi4ELi4EEvPKvPv --------------------------
	.section	.nv.info._Z10CopyKernelILi4ELi4EEvPKvPv,"",@"SHT_CUDA_INFO"
	.sectionflags	@""
	.align	4


	//----- nvinfo : EIATTR_CUDA_API_VERSION
	.align		4
        /*0000*/ 	.byte	0x04, 0x37
        /*0002*/ 	.short	(.L_691 - .L_690)
.L_690:
        /*0004*/ 	.word	0x00000082


	//----- nvinfo : EIATTR_KPARAM_INFO
	.align		4
.L_691:
        /*0008*/ 	.byte	0x04, 0x17
        /*000a*/ 	.short	(.L_693 - .L_692)
.L_692:
        /*000c*/ 	.word	0x00000000
        /*0010*/ 	.short	0x0001
        /*0012*/ 	.short	0x0008
        /*0014*/ 	.byte	0x00, 0xf5, 0x21, 0x00


	//----- nvinfo : EIATTR_KPARAM_INFO
	.align		4
.L_693:
        /*0018*/ 	.byte	0x04, 0x17
        /*001a*/ 	.short	(.L_695 - .L_694)
.L_694:
        /*001c*/ 	.word	0x00000000
        /*0020*/ 	.short	0x0000
        /*0022*/ 	.short	0x0000
        /*0024*/ 	.byte	0x00, 0xf5, 0x21, 0x00


	//----- nvinfo : EIATTR_SPARSE_MMA_MASK
	.align		4
.L_695:
        /*0028*/ 	.byte	0x03, 0x50
        /*002a*/ 	.short	0x0000


	//----- nvinfo : EIATTR_MAXREG_COUNT
	.align		4
        /*002c*/ 	.byte	0x03, 0x1b
        /*002e*/ 	.short	0x00ff


	//----- nvinfo : EIATTR_MERCURY_ISA_VERSION
	.align		4
        /*0030*/ 	.byte	0x03, 0x5f
        /*0032*/ 	.short	0x0101


	//----- nvinfo : EIATTR_VRC_CTA_INIT_COUNT
	.align		4
        /*0034*/ 	.byte	0x02, 0x4a
	.zero		1
	.zero		1


	//----- nvinfo : EIATTR_EXIT_INSTR_OFFSETS
	.align		4
        /*0038*/ 	.byte	0x04, 0x1c
        /*003a*/ 	.short	(.L_697 - .L_696)


	//   ....[0]....
.L_696:
        /*003c*/ 	.word	0x000000c0


	//----- nvinfo : EIATTR_CBANK_PARAM_SIZE
	.align		4
.L_697:
        /*0040*/ 	.byte	0x03, 0x19
        /*0042*/ 	.short	0x0010


	//----- nvinfo : EIATTR_PARAM_CBANK
	.align		4
        /*0044*/ 	.byte	0x04, 0x0a
        /*0046*/ 	.short	(.L_699 - .L_698)
	.align		4
.L_698:
        /*0048*/ 	.word	index@(.nv.constant0._Z10CopyKernelILi4ELi4EEvPKvPv)
        /*004c*/ 	.short	0x0380
        /*004e*/ 	.short	0x0010


	//----- nvinfo : EIATTR_SW_WAR
	.align		4
.L_699:
        /*0050*/ 	.byte	0x04, 0x36
        /*0052*/ 	.short	(.L_701 - .L_700)
.L_700:
        /*0054*/ 	.word	0x00000008
.L_701:


//--------------------- .nv.info._Z10CopyKernelILi2ELi4EEvPKvPv --------------------------
	.section	.nv.info._Z10CopyKernelILi2ELi4EEvPKvPv,"",@"SHT_CUDA_INFO"
	.sectionflags	@""
	.align	4


	//----- nvinfo : EIATTR_CUDA_API_VERSION
	.align		4
        /*0000*/ 	.byte	0x04, 0x37
        /*0002*/ 	.short	(.L_703 - .L_702)
.L_702:
        /*0004*/ 	.word	0x00000082


	//----- nvinfo : EIATTR_KPARAM_INFO
	.align		4
.L_703:
        /*0008*/ 	.byte	0x04, 0x17
        /*000a*/ 	.short	(.L_705 - .L_704)
.L_704:
        /*000c*/ 	.word	0x00000000
        /*0010*/ 	.short	0x0001
        /*0012*/ 	.short	0x0008
        /*0014*/ 	.byte	0x00, 0xf5, 0x21, 0x00


	//----- nvinfo : EIATTR_KPARAM_INFO
	.align		4
.L_705:
        /*0018*/ 	.byte	0x04, 0x17
        /*001a*/ 	.short	(.L_707 - .L_706)
.L_706:
        /*001c*/ 	.word	0x00000000
        /*0020*/ 	.short	0x0000
        /*0022*/ 	.short	0x0000
        /*0024*/ 	.byte	0x00, 0xf5, 0x21, 0x00


	//----- nvinfo : EIATTR_SPARSE_MMA_MASK
	.align		4
.L_707:
        /*0028*/ 	.byte	0x03, 0x50
        /*002a*/ 	.short	0x0000


	//----- nvinfo : EIATTR_MAXREG_COUNT
	.align		4
        /*002c*/ 	.byte	0x03, 0x1b
        /*002e*/ 	.short	0x00ff


	//----- nvinfo : EIATTR_MERCURY_ISA_VERSION
	.align		4
        /*0030*/ 	.byte	0x03, 0x5f
        /*0032*/ 	.short	0x0101


	//----- nvinfo : EIATTR_VRC_CTA_INIT_COUNT
	.align		4
        /*0034*/ 	.byte	0x02, 0x4a
	.zero		1
	.zero		1


	//----- nvinfo : EIATTR_EXIT_INSTR_OFFSETS
	.align		4
        /*0038*/ 	.byte	0x04, 0x1c
        /*003a*/ 	.short	(.L_709 - .L_708)


	//   ....[0]....
.L_708:
        /*003c*/ 	.word	0x000000c0


	//----- nvinfo : EIATTR_CBANK_PARAM_SIZE
	.align		4
.L_709:
        /*0040*/ 	.byte	0x03, 0x19
        /*0042*/ 	.short	0x0010


	//----- nvinfo : EIATTR_PARAM_CBANK
	.align		4
        /*0044*/ 	.byte	0x04, 0x0a
        /*0046*/ 	.short	(.L_711 - .L_710)
	.align		4
.L_710:
        /*0048*/ 	.word	index@(.nv.constant0._Z10CopyKernelILi2ELi4EEvPKvPv)
        /*004c*/ 	.short	0x0380
        /*004e*/ 	.short	0x0010


	//----- nvinfo : EIATTR_SW_WAR
	.align		4
.L_711:
        /*0050*/ 	.byte	0x04, 0x36
        /*0052*/ 	.short	(.L_713 - .L_712)
.L_712:
        /*0054*/ 	.word	0x00000008
.L_713:


//--------------------- .nv.info._Z10CopyKernelILi1ELi4EEvPKvPv --------------------------
	.section	.nv.info._Z10CopyKernelILi1ELi4EEvPKvPv,"",@"SHT_CUDA_INFO"
	.sectionflags	@""
	.align	4


	//----- nvinfo : EIATTR_CUDA_API_VERSION
	.align		4
        /*0000*/ 	.byte	0x04, 0x37
        /*0002*/ 	.short	(.L_715 - .L_714)
.L_714:
        /*0004*/ 	.word	0x00000082


	//----- nvinfo : EIATTR_KPARAM_INFO
	.align		4
.L_715:
        /*0008*/ 	.byte	0x04, 0x17
        /*000a*/ 	.short	(.L_717 - .L_716)
.L_716:
        /*000c*/ 	.word	0x00000000
        /*0010*/ 	.short	0x0001
        /*0012*/ 	.short	0x0008
        /*0014*/ 	.byte	0x00, 0xf5, 0x21, 0x00


	//----- nvinfo : EIATTR_KPARAM_INFO
	.align		4
.L_717:
        /*0018*/ 	.byte	0x04, 0x17
        /*001a*/ 	.short	(.L_719 - .L_718)
.L_718:
        /*001c*/ 	.word	0x00000000
        /*0020*/ 	.short	0x0000
        /*0022*/ 	.short	0x0000
        /*0024*/ 	.byte	0x00, 0xf5, 0x21, 0x00


	//----- nvinfo : EIATTR_SPARSE_MMA_MASK
	.align		4
.L_719:
        /*0028*/ 	.byte	0x03, 0x50
        /*002a*/ 	.short	0x0000


	//----- nvinfo : EIATTR_MAXREG_COUNT
	.align		4
        /*002c*/ 	.byte	0x03, 0x1b
        /*002e*/ 	.short	0x00ff


	//----- nvinfo : EIATTR_MERCURY_ISA_VERSION
	.align		4
        /*0030*/ 	.byte	0x03, 0x5f
        /*0032*/ 	.short	0x0101


	//----- nvinfo : EIATTR_VRC_CTA_INIT_COUNT
	.align		4
        /*0034*/ 	.byte	0x02, 0x4a
	.zero		1
	.zero		1


	//----- nvinfo : EIATTR_EXIT_INSTR_OFFSETS
	.align		4
        /*0038*/ 	.byte	0x04, 0x1c
        /*003a*/ 	.short	(.L_721 - .L_720)


	//   ....[0]....
.L_720:
        /*003c*/ 	.word	0x000000c0


	//----- nvinfo : EIATTR_CBANK_PARAM_SIZE
	.align		4
.L_721:
        /*0040*/ 	.byte	0x03, 0x19
        /*0042*/ 	.short	0x0010


	//----- nvinfo : EIATTR_PARAM_CBANK
	.align		4
        /*0044*/ 	.byte	0x04, 0x0a
        /*0046*/ 	.short	(.L_723 - .L_722)
	.align		4
.L_722:
        /*0048*/ 	.word	index@(.nv.constant0._Z10CopyKernelILi1ELi4EEvPKvPv)
        /*004c*/ 	.short	0x0380
        /*004e*/ 	.short	0x0010


	//----- nvinfo : EIATTR_SW_WAR
	.align		4
.L_723:
        /*0050*/ 	.byte	0x04, 0x36
        /*0052*/ 	.short	(.L_725 - .L_724)
.L_724:
        /*0054*/ 	.word	0x00000008
.L_725:


//--------------------- .nv.info._Z10CopyKernelILi1024ELi2EEvPKvPv --------------------------
	.section	.nv.info._Z10CopyKernelILi1024ELi2EEvPKvPv,"",@"SHT_CUDA_INFO"
	.sectionflags	@""
	.align	4


	//----- nvinfo : EIATTR_CUDA_API_VERSION
	.align		4
        /*0000*/ 	.byte	0x04, 0x37
        /*0002*/ 	.short	(.L_727 - .L_726)
.L_726:
        /*0004*/ 	.word	0x00000082


	//----- nvinfo : EIATTR_KPARAM_INFO
	.align		4
.L_727:
        /*0008*/ 	.byte	0x04, 0x17
        /*000a*/ 	.short	(.L_729 - .L_728)
.L_728:
        /*000c*/ 	.word	0x00000000
        /*0010*/ 	.short	0x0001
        /*0012*/ 	.short	0x0008
        /*0014*/ 	.byte	0x00, 0xf5, 0x21, 0x00


	//----- nvinfo : EIATTR_KPARAM_INFO
	.align		4
.L_729:
        /*0018*/ 	.byte	0x04, 0x17
        /*001a*/ 	.short	(.L_731 - .L_730)
.L_730:
        /*001c*/ 	.word	0x00000000
        /*0020*/ 	.short	0x0000
        /*0022*/ 	.short	0x0000
        /*0024*/ 	.byte	0x00, 0xf5, 0x21, 0x00


	//----- nvinfo : EIATTR_SPARSE_MMA_MASK
	.align		4
.L_731:
        /*0028*/ 	.byte	0x03, 0x50
        /*002a*/ 	.short	0x0000


	//----- nvinfo : EIATTR_MAXREG_COUNT
	.align		4
        /*002c*/ 	.byte	0x03, 0x1b
        /*002e*/ 	.short	0x00ff


	//----- nvinfo : EIATTR_MERCURY_ISA_VERSION
	.align		4
        /*0030*/ 	.byte	0x03, 0x5f
        /*0032*/ 	.short	0x0101


	//----- nvinfo : EIATTR_VRC_CTA_INIT_COUNT
	.align		4
        /*0034*/ 	.byte	0x02, 0x4a
	.zero		1
	.zero		1


	//----- nvinfo : EIATTR_EXIT_INSTR_OFFSETS
	.align		4
        /*0038*/ 	.byte	0x04, 0x1c
        /*003a*/ 	.short	(.L_733 - .L_732)


	//   ....[0]....
.L_732:
        /*003c*/ 	.word	0x000000c0


	//----- nvinfo : EIATTR_CBANK_PARAM_SIZE
	.align		4
.L_733:
        /*0040*/ 	.byte	0x03, 0x19
        /*0042*/ 	.short	0x0010


	//----- nvinfo : EIATTR_PARAM_CBANK
	.align		4
        /*0044*/ 	.byte	0x04, 0x0a
        /*0046*/ 	.short	(.L_735 - .L_734)
	.align		4
.L_734:
        /*0048*/ 	.word	index@(.nv.constant0._Z10CopyKernelILi1024ELi2EEvPKvPv)
        /*004c*/ 	.short	0x0380
        /*004e*/ 	.short	0x0010


	//----- nvinfo : EIATTR_SW_WAR
	.align		4
.L_735:
        /*0050*/ 	.byte	0x04, 0x36
        /*0052*/ 	.short	(.L_737 - .L_736)
.L_736:
        /*0054*/ 	.word	0x00000008
.L_737:


//--------------------- .nv.info._Z10CopyKernelILi512ELi2EEvPKvPv --------------------------
	.section	.nv.info._Z10CopyKernelILi512ELi2EEvPKvPv,"",@"SHT_CUDA_INFO"
	.sectionflags	@""
	.align	4


	//----- nvinfo : EIATTR_CUDA_API_VERSION
	.align		4
        /*0000*/ 	.byte	0x04, 0x37
        /*0002*/ 	.short	(.L_739 - .L_738)
.L_738:
        /*0004*/ 	.word	0x00000082


	//----- nvinfo : EIATTR_KPARAM_INFO
	.align		4
.L_739:
        /*0008*/ 	.byte	0x04, 0x17
        /*000a*/ 	.short	(.L_741 - .L_740)
.L_740:
        /*000c*/ 	.word	0x00000000
        /*0010*/ 	.short	0x0001
        /*0012*/ 	.short	0x0008
        /*0014*/ 	.byte	0x00, 0xf5, 0x21, 0x00


	//----- nvinfo : EIATTR_KPARAM_INFO
	.align		4
.L_741:
        /*0018*/ 	.byte	0x04, 0x17
        /*001a*/ 	.short	(.L_743 - .L_742)
.L_742:
        /*001c*/ 	.word	0x00000000
        /*0020*/ 	.short	0x0000
        /*0022*/ 	.short	0x0000
        /*0024*/ 	.byte	0x00, 0xf5, 0x21, 0x00


	//----- nvinfo : EIATTR_SPARSE_MMA_MASK
	.align		4
.L_743:
        /*0028*/ 	.byte	0x03, 0x50
        /*002a*/ 	.short	0x0000


	//----- nvinfo : EIATTR_MAXREG_COUNT
	.align		4
        /*002c*/ 	.byte	0x03, 0x1b
        /*002e*/ 	.short	0x00ff


	//----- nvinfo : EIATTR_MERCURY_ISA_VERSION
	.align		4
        /*0030*/ 	.byte	0x03, 0x5f
        /*0032*/ 	.short	0x0101


	//----- nvinfo : EIATTR_VRC_CTA_INIT_COUNT
	.align		4
        /*0034*/ 	.byte	0x02, 0x4a
	.zero		1
	.zero		1


	//----- nvinfo : EIATTR_EXIT_INSTR_OFFSETS
	.align		4
        /*0038*/ 	.byte	0x04, 0x1c
        /*003a*/ 	.short	(.L_745 - .L_744)


	//   ....[0]....
.L_744:
        /*003c*/ 	.word	0x000000c0


	//----- nvinfo : EIATTR_CBANK_PARAM_SIZE
	.align		4
.L_745:
        /*0040*/ 	.byte	0x03, 0x19
        /*0042*/ 	.short	0x0010


	//----- nvinfo : EIATTR_PARAM_CBANK
	.align		4
        /*0044*/ 	.byte	0x04, 0x0a
        /*0046*/ 	.short	(.L_747 - .L_746)
	.align		4
.L_746:
        /*0048*/ 	.word	index@(.nv.constant0._Z10CopyKernelILi512ELi2EEvPKvPv)
        /*004c*/ 	.short	0x0380
        /*004e*/ 	.short	0x0010


	//----- nvinfo : EIATTR_SW_WAR
	.align		4
.L_747:
        /*0050*/ 	.byte	0x04, 0x36
        /*0052*/ 	.short	(.L_749 - .L_748)
.L_748:
        /*0054*/ 	.word	0x00000008
.L_749:


//--------------------- .nv.info._Z10CopyKernelILi256ELi2EEvPKvPv --------------------------
	.section	.nv.info._Z10CopyKernelILi256ELi2EEvPKvPv,"",@"SHT_CUDA_INFO"
	.sectionflags	@""
	.align	4


	//----- nvinfo : EIATTR_CUDA_API_VERSION
	.align		4
        /*0000*/ 	.byte	0x04, 0x37
        /*0002*/ 	.short	(.L_751 - .L_750)
.L_750:
        /*0004*/ 	.word	0x00000082


	//----- nvinfo : EIATTR_KPARAM_INFO
	.align		4
.L_751:
        /*0008*/ 	.byte	0x04, 0x17
        /*000a*/ 	.short	(.L_753 - .L_752)
.L_752:
        /*000c*/ 	.word	0x00000000
        /*0010*/ 	.short	0x0001
        /*0012*/ 	.short	0x0008
        /*0014*/ 	.byte	0x00, 0xf5, 0x21, 0x00


	//----- nvinfo : EIATTR_KPARAM_INFO
	.align		4
.L_753:
        /*0018*/ 	.byte	0x04, 0x17
        /*001a*/ 	.short	(.L_755 - .L_754)
.L_754:
        /*001c*/ 	.word	0x00000000
        /*0020*/ 	.short	0x0000
        /*0022*/ 	.short	0x0000
        /*0024*/ 	.byte	0x00, 0xf5, 0x21, 0x00


	//----- nvinfo : EIATTR_SPARSE_MMA_MASK
	.align		4
.L_755:
        /*0028*/ 	.byte	0x03, 0x50
        /*002a*/ 	.short	0x0000


	//----- nvinfo : EIATTR_MAXREG_COUNT
	.align		4
        /*002c*/ 	.byte	0x03, 0x1b
        /*002e*/ 	.short	0x00ff


	//----- nvinfo : EIATTR_MERCURY_ISA_VERSION
	.align		4
        /*0030*/ 	.byte	0x03, 0x5f
        /*0032*/ 	.short	0x0101


	//----- nvinfo : EIATTR_VRC_CTA_INIT_COUNT
	.align		4
        /*0034*/ 	.byte	0x02, 0x4a
	.zero		1
	.zero		1


	//----- nvinfo : EIATTR_EXIT_INSTR_OFFSETS
	.align		4
        /*0038*/ 	.byte	0x04, 0x1c
        /*003a*/ 	.short	(.L_757 - .L_756)


	//   ....[0]....
.L_756:
        /*003c*/ 	.word	0x000000c0


	//----- nvinfo : EIATTR_CBANK_PARAM_SIZE
	.align		4
.L_757:
        /*0040*/ 	.byte	0x03, 0x19
        /*0042*/ 	.short	0x0010


	//----- nvinfo : EIATTR_PARAM_CBANK
	.align		4
        /*0044*/ 	.byte	0x04, 0x0a
        /*0046*/ 	.short	(.L_759 - .L_758)
	.align		4
.L_758:
        /*0048*/ 	.word	index@(.nv.constant0._Z10CopyKernelILi256ELi2EEvPKvPv)
        /*004c*/ 	.short	0x0380
        /*004e*/ 	.short	0x0010


	//----- nvinfo : EIATTR_SW_WAR
	.align		4
.L_759:
        /*0050*/ 	.byte	0x04, 0x36
        /*0052*/ 	.short	(.L_761 - .L_760)
.L_760:
        /*0054*/ 	.word	0x00000008
.L_761:


//--------------------- .nv.info._Z10CopyKernelILi128ELi2EEvPKvPv --------------------------
	.section	.nv.info._Z10CopyKernelILi128ELi2EEvPKvPv,"",@"SHT_CUDA_INFO"
	.sectionflags	@""
	.align	4


	//----- nvinfo : EIATTR_CUDA_API_VERSION
	.align		4
        /*0000*/ 	.byte	0x04, 0x37
        /*0002*/ 	.short	(.L_763 - .L_762)
.L_762:
        /*0004*/ 	.word	0x00000082


	//----- nvinfo : EIATTR_KPARAM_INFO
	.align		4
.L_763:
        /*0008*/ 	.byte	0x04, 0x17
        /*000a*/ 	.short	(.L_765 - .L_764)
.L_764:
        /*000c*/ 	.word	0x00000000
        /*0010*/ 	.short	0x0001
        /*0012*/ 	.short	0x0008
        /*0014*/ 	.byte	0x00, 0xf5, 0x21, 0x00


	//----- nvinfo : EIATTR_KPARAM_INFO
	.align		4
.L_765:
        /*0018*/ 	.byte	0x04, 0x17
        /*001a*/ 	.short	(.L_767 - .L_766)
.L_766:
        /*001c*/ 	.word	0x00000000
        /*0020*/ 	.short	0x0000
        /*0022*/ 	.short	0x0000
        /*0024*/ 	.byte	0x00, 0xf5, 0x21, 0x00


	//----- nvinfo : EIATTR_SPARSE_MMA_MASK
	.align		4
.L_767:
        /*0028*/ 	.byte	0x03, 0x50
        /*002a*/ 	.short	0x0000


	//----- nvinfo : EIATTR_MAXREG_COUNT
	.align		4
        /*002c*/ 	.byte	0x03, 0x1b
        /*002e*/ 	.short	0x00ff


	//----- nvinfo : EIATTR_MERCURY_ISA_VERSION
	.align		4
        /*0030*/ 	.byte	0x03, 0x5f
        /*0032*/ 	.short	0x0101


	//----- nvinfo : EIATTR_VRC_CTA_INIT_COUNT
	.align		4
        /*0034*/ 	.byte	0x02, 0x4a
	.zero		1
	.zero		1


	//----- nvinfo : EIATTR_EXIT_INSTR_OFFSETS
	.align		4
        /*0038*/ 	.byte	0x04, 0x1c
        /*003a*/ 	.short	(.L_769 - .L_768)


	//   ....[0]....
.L_768:
        /*003c*/ 	.word	0x000000c0


	//----- nvinfo : EIATTR_CBANK_PARAM_SIZE
	.align		4
.L_769:
        /*0040*/ 	.byte	0x03, 0x19
        /*0042*/ 	.short	0x0010


	//----- nvinfo : EIATTR_PARAM_CBANK
	.align		4
        /*0044*/ 	.byte	0x04, 0x0a
        /*0046*/ 	.short	(.L_771 - .L_770)
	.align		4
.L_770:
        /*0048*/ 	.word	index@(.nv.constant0._Z10CopyKernelILi128ELi2EEvPKvPv)
        /*004c*/ 	.short	0x0380
        /*004e*/ 	.short	0x0010


	//----- nvinfo : EIATTR_SW_WAR
	.align		4
.L_771:
        /*0050*/ 	.byte	0x04, 0x36
        /*0052*/ 	.short	(.L_773 - .L_772)
.L_772:
        /*0054*/ 	.word	0x00000008
.L_773:


//--------------------- .nv.info._Z10CopyKernelILi64ELi2EEvPKvPv --------------------------
	.section	.nv.info._Z10CopyKernelILi64ELi2EEvPKvPv,"",@"SHT_CUDA_INFO"
	.sectionflags	@""
	.align	4


	//----- nvinfo : EIATTR_CUDA_API_VERSION
	.align		4
        /*0000*/ 	.byte	0x04, 0x37
        /*0002*/ 	.short	(.L_775 - .L_774)
.L_774:
        /*0004*/ 	.word	0x00000082


	//----- nvinfo : EIATTR_KPARAM_INFO
	.align		4
.L_775:
        /*0008*/ 	.byte	0x04, 0x17
        /*000a*/ 	.short	(.L_777 - .L_776)
.L_776:
        /*000c*/ 	.word	0x00000000
        /*0010*/ 	.short	0x0001
        /*0012*/ 	.short	0x0008
        /*0014*/ 	.byte	0x00, 0xf5, 0x21, 0x00


	//----- nvinfo : EIATTR_KPARAM_INFO
	.align		4
.L_777:
        /*0018*/ 	.byte	0x04, 0x17
        /*001a*/ 	.short	(.L_779 - .L_778)
.L_778:
        /*001c*/ 	.word	0x00000000
        /*0020*/ 	.short	0x0000
        /*0022*/ 	.short	0x0000
        /*0024*/ 	.byte	0x00, 0xf5, 0x21, 0x00


	//----- nvinfo : EIATTR_SPARSE_MMA_MASK
	.align		4
.L_779:
        /*0028*/ 	.byte	0x03, 0x50
        /*002a*/ 	.short	0x0000


	//----- nvinfo : EIATTR_MAXREG_COUNT
	.align		4
        /*002c*/ 	.byte	0x03, 0x1b
        /*002e*/ 	.short	0x00ff


	//----- nvinfo : EIATTR_MERCURY_ISA_VERSION
	.align		4
        /*0030*/ 	.byte	0x03, 0x5f
        /*0032*/ 	.short	0x0101


	//----- nvinfo : EIATTR_VRC_CTA_INIT_COUNT
	.align		4
        /*0034*/ 	.byte	0x02, 0x4a
	.zero		1
	.zero		1


	//----- nvinfo : EIATTR_EXIT_INSTR_OFFSETS
	.align		4
        /*0038*/ 	.byte	0x04, 0x1c
        /*003a*/ 	.short	(.L_781 - .L_780)


	//   ....[0]....
.L_780:
        /*003c*/ 	.word	0x000000c0


	//----- nvinfo : EIATTR_CBANK_PARAM_SIZE
	.align		4
.L_781:
        /*0040*/ 	.byte	0x03, 0x19
        /*0042*/ 	.short	0x0010


	//----- nvinfo : EIATTR_PARAM_CBANK
	.align		4
        /*0044*/ 	.byte	0x04, 0x0a
        /*0046*/ 	.short	(.L_783 - .L_782)
	.align		4
.L_782:
        /*0048*/ 	.word	index@(.nv.constant0._Z10CopyKernelILi64ELi2EEvPKvPv)
        /*004c*/ 	.short	0x0380
        /*004e*/ 	.short	0x0010


	//----- nvinfo : EIATTR_SW_WAR
	.align		4
.L_783:
        /*0050*/ 	.byte	0x04, 0x36
        /*0052*/ 	.short	(.L_785 - .L_784)
.L_784:
        /*0054*/ 	.word	0x00000008
.L_785:


//--------------------- .nv.info._Z10CopyKernelILi32ELi2EEvPKvPv --------------------------
	.section	.nv.info._Z10CopyKernelILi32ELi2EEvPKvPv,"",@"SHT_CUDA_INFO"
	.sectionflags	@""
	.align	4


	//----- nvinfo : EIATTR_CUDA_API_VERSION
	.align		4
        /*0000*/ 	.byte	0x04, 0x37
        /*0002*/ 	.short	(.L_787 - .L_786)
.L_786:
        /*0004*/ 	.word	0x00000082


	//----- nvinfo : EIATTR_KPARAM_INFO
	.align		4
.L_787:
        /*0008*/ 	.byte	0x04, 0x17
        /*000a*/ 	.short	(.L_789 - .L_788)
.L_788:
        /*000c*/ 	.word	0x00000000
        /*0010*/ 	.short	0x0001
        /*0012*/ 	.short	0x0008
        /*0014*/ 	.byte	0x00, 0xf5, 0x21, 0x00


	//----- nvinfo : EIATTR_KPARAM_INFO
	.align		4
.L_789:
        /*0018*/ 	.byte	0x04, 0x17
        /*001a*/ 	.short	(.L_791 - .L_790)
.L_790:
        /*001c*/ 	.word	0x00000000
        /*0020*/ 	.short	0x0000
        /*0022*/ 	.short	0x0000
        /*0024*/ 	.byte	0x00, 0xf5, 0x21, 0x00


	//----- nvinfo : EIATTR_SPARSE_MMA_MASK
	.align		4
.L_791:
        /*0028*/ 	.byte	0x03, 0x50
        /*002a*/ 	.short	0x0000


	//----- nvinfo : EIATTR_MAXREG_COUNT
	.align		4
        /*002c*/ 	.byte	0x03, 0x1b
        /*002e*/ 	.short	0x00ff


	//----- nvinfo : EIATTR_MERCURY_ISA_VERSION
	.align		4
        /*0030*/ 	.byte	0x03, 0x5f
        /*0032*/ 	.short	0x0101


	//----- nvinfo : EIATTR_VRC_CTA_INIT_COUNT
	.align		4
        /*0034*/ 	.byte	0x02, 0x4a
	.zero		1
	.zero		1


	//----- nvinfo : EIATTR_EXIT_INSTR_OFFSETS
	.align		4
        /*0038*/ 	.byte	0x04, 0x1c
        /*003a*/ 	.short	(.L_793 - .L_792)


	//   ....[0]....
.L_792:
        /*003c*/ 	.word	0x000000c0


	//----- nvinfo : EIATTR_CBANK_PARAM_SIZE
	.align		4
.L_793:
        /*0040*/ 	.byte	0x03, 0x19
        /*0042*/ 	.short	0x0010


	//----- nvinfo : EIATTR_PARAM_CBANK
	.align		4
        /*0044*/ 	.byte	0x04, 0x0a
        /*0046*/ 	.short	(.L_795 - .L_794)
	.align		4
.L_794:
        /*0048*/ 	.word	index@(.nv.constant0._Z10CopyKernelILi32ELi2EEvPKvPv)
        /*004c*/ 	.short	0x0380
        /*004e*/ 	.short	0x0010


	//----- nvinfo : EIATTR_SW_WAR
	.align		4
.L_795:
        /*0050*/ 	.byte	0x04, 0x36
        /*0052*/ 	.short	(.L_797 - .L_796)
.L_796:
        /*0054*/ 	.word	0x00000008
.L_797:


//--------------------- .nv.info._Z10CopyKernelILi16ELi2EEvPKvPv --------------------------
	.section	.nv.info._Z10CopyKernelILi16ELi2EEvPKvPv,"",@"SHT_CUDA_INFO"
	.sectionflags	@""
	.align	4


	//----- nvinfo : EIATTR_CUDA_API_VERSION
	.align		4
        /*0000*/ 	.byte	0x04, 0x37
        /*0002*/ 	.short	(.L_799 - .L_798)
.L_798:
        /*0004*/ 	.word	0x00000082


	//----- nvinfo : EIATTR_KPARAM_INFO
	.align		4
.L_799:
        /*0008*/ 	.byte	0x04, 0x17
        /*000a*/ 	.short	(.L_801 - .L_800)
.L_800:
        /*000c*/ 	.word	0x00000000
        /*0010*/ 	.short	0x0001
        /*0012*/ 	.short	0x0008
        /*0014*/ 	.byte	0x00, 0xf5, 0x21, 0x00


	//----- nvinfo : EIATTR_KPARAM_INFO
	.align		4
.L_801:
        /*0018*/ 	.byte	0x04, 0x17
        /*001a*/ 	.short	(.L_803 - .L_802)
.L_802:
        /*001c*/ 	.word	0x00000000
        /*0020*/ 	.short	0x0000
        /*0022*/ 	.short	0x0000
        /*0024*/ 	.byte	0x00, 0xf5, 0x21, 0x00


	//----- nvinfo : EIATTR_SPARSE_MMA_MASK
	.align		4
.L_803:
        /*0028*/ 	.byte	0x03, 0x50
        /*002a*/ 	.short	0x0000


	//----- nvinfo : EIATTR_MAXREG_COUNT
	.align		4
        /*002c*/ 	.byte	0x03, 0x1b
        /*002e*/ 	.short	0x00ff


	//----- nvinfo : EIATTR_MERCURY_ISA_VERSION
	.align		4
        /*0030*/ 	.byte	0x03, 0x5f
        /*0032*/ 	.short	0x0101


	//----- nvinfo : EIATTR_VRC_CTA_INIT_COUNT
	.align		4
        /*0034*/ 	.byte	0x02, 0x4a
	.zero		1
	.zero		1


	//----- nvinfo : EIATTR_EXIT_INSTR_OFFSETS
	.align		4
        /*0038*/ 	.byte	0x04, 0x1c
        /*003a*/ 	.short	(.L_805 - .L_804)


	//   ....[0]....
.L_804:
        /*003c*/ 	.word	0x000000c0


	//----- nvinfo : EIATTR_CBANK_PARAM_SIZE
	.align		4
.L_805:
        /*0040*/ 	.byte	0x03, 0x19
        /*0042*/ 	.short	0x0010


	//----- nvinfo : EIATTR_PARAM_CBANK
	.align		4
        /*0044*/ 	.byte	0x04, 0x0a
        /*0046*/ 	.short	(.L_807 - .L_806)
	.align		4
.L_806:
        /*0048*/ 	.word	index@(.nv.constant0._Z10CopyKernelILi16ELi2EEvPKvPv)
        /*004c*/ 	.short	0x0380
        /*004e*/ 	.short	0x0010


	//----- nvinfo : EIATTR_SW_WAR
	.align		4
.L_807:
        /*0050*/ 	.byte	0x04, 0x36
        /*0052*/ 	.short	(.L_809 - .L_808)
.L_808:
        /*0054*/ 	.word	0x00000008
.L_809:


//--------------------- .nv.info._Z10CopyKernelILi8ELi2EEvPKvPv --------------------------
	.section	.nv.info._Z10CopyKernelILi8ELi2EEvPKvPv,"",@"SHT_CUDA_INFO"
	.sectionflags	@""
	.align	4


	//----- nvinfo : EIATTR_CUDA_API_VERSION
	.align		4
        /*0000*/ 	.byte	0x04, 0x37
        /*0002*/ 	.short	(.L_811 - .L_810)
.L_810:
        /*0004*/ 	.word	0x00000082


	//----- nvinfo : EIATTR_KPARAM_INFO
	.align		4
.L_811:
        /*0008*/ 	.byte	0x04, 0x17
        /*000a*/ 	.short	(.L_813 - .L_812)
.L_812:
        /*000c*/ 	.word	0x00000000
        /*0010*/ 	.short	0x0001
        /*0012*/ 	.short	0x0008
        /*0014*/ 	.byte	0x00, 0xf5, 0x21, 0x00


	//----- nvinfo : EIATTR_KPARAM_INFO
	.align		4
.L_813:
        /*0018*/ 	.byte	0x04, 0x17
        /*001a*/ 	.short	(.L_815 - .L_814)
.L_814:
        /*001c*/ 	.word	0x00000000
        /*0020*/ 	.short	0x0000
        /*0022*/ 	.short	0x0000
        /*0024*/ 	.byte	0x00, 0xf5, 0x21, 0x00


	//----- nvinfo : EIATTR_SPARSE_MMA_MASK
	.align		4
.L_815:
        /*0028*/ 	.byte	0x03, 0x50
        /*002a*/ 	.short	0x0000


	//----- nvinfo : EIATTR_MAXREG_COUNT
	.align		4
        /*002c*/ 	.byte	0x03, 0x1b
        /*002e*/ 	.short	0x00ff


	//----- nvinfo : EIATTR_MERCURY_ISA_VERSION
	.align		4
        /*0030*/ 	.byte	0x03, 0x5f
        /*0032*/ 	.short	0x0101


	//----- nvinfo : EIATTR_VRC_CTA_INIT_COUNT
	.align		4
        /*0034*/ 	.byte	0x02, 0x4a
	.zero		1
	.zero		1


	//----- nvinfo : EIATTR_EXIT_INSTR_OFFSETS
	.align		4
        /*0038*/ 	.byte	0x04, 0x1c
        /*003a*/ 	.short	(.L_817 - .L_816)


	//   ....[0]....
.L_816:
        /*003c*/ 	.word	0x000000c0


	//----- nvinfo : EIATTR_CBANK_PARAM_SIZE
	.align		4
.L_817:
        /*0040*/ 	.byte	0x03, 0x19
        /*0042*/ 	.short	0x0010


	//----- nvinfo : EIATTR_PARAM_CBANK
	.align		4
        /*0044*/ 	.byte	0x04, 0x0a
        /*0046*/ 	.short	(.L_819 - .L_818)
	.align		4
.L_818:
        /*0048*/ 	.word	index@(.nv.constant0._Z10CopyKernelILi8ELi2EEvPKvPv)
        /*004c*/ 	.short	0x0380
        /*004e*/ 	.short	0x0010


	//----- nvinfo : EIATTR_SW_WAR
	.align		4
.L_819:
        /*0050*/ 	.byte	0x04, 0x36
        /*0052*/ 	.short	(.L_821 - .L_820)
.L_820:
        /*0054*/ 	.word	0x00000008
.L_821:


//--------------------- .nv.info._Z10CopyKernelILi4ELi2EEvPKvPv --------------------------
	.section	.nv.info._Z10CopyKernelILi4ELi2EEvPKvPv,"",@"SHT_CUDA_INFO"
	.sectionflags	@""
	.align	4


	//----- nvinfo : EIATTR_CUDA_API_VERSION
	.align		4
        /*0000*/ 	.byte	0x04, 0x37
        /*0002*/ 	.short	(.L_823 - .L_822)
.L_822:
        /*0004*/ 	.word	0x00000082


	//----- nvinfo : EIATTR_KPARAM_INFO
	.align		4
.L_823:
        /*0008*/ 	.byte	0x04, 0x17
        /*000a*/ 	.short	(.L_825 - .L_824)
.L_824:
        /*000c*/ 	.word	0x00000000
        /*0010*/ 	.short	0x0001
        /*0012*/ 	.short	0x0008
        /*0014*/ 	.byte	0x00, 0xf5, 0x21, 0x00


	//----- nvinfo : EIATTR_KPARAM_INFO
	.align		4
.L_825:
        /*0018*/ 	.byte	0x04, 0x17
        /*001a*/ 	.short	(.L_827 - .L_826)
.L_826:
        /*001c*/ 	.word	0x00000000
        /*0020*/ 	.short	0x0000
        /*0022*/ 	.short	0x0000
        /*0024*/ 	.byte	0x00, 0xf5, 0x21, 0x00


	//----- nvinfo : EIATTR_SPARSE_MMA_MASK
	.align		4
.L_827:
        /*0028*/ 	.byte	0x03, 0x50
        /*002a*/ 	.short	0x0000


	//----- nvinfo : EIATTR_MAXREG_COUNT
	.align		4
        /*002c*/ 	.byte	0x03, 0x1b
        /*002e*/ 	.short	0x00ff


	//----- nvinfo : EIATTR_MERCURY_ISA_VERSION
	.align		4
        /*0030*/ 	.byte	0x03, 0x5f
        /*0032*/ 	.short	0x0101


	//----- nvinfo : EIATTR_VRC_CTA_INIT_COUNT
	.align		4
        /*0034*/ 	.byte	0x02, 0x4a
	.zero		1
	.zero		1


	//----- nvinfo : EIATTR_EXIT_INSTR_OFFSETS
	.align		4
        /*0038*/ 	.byte	0x04, 0x1c
        /*003a*/ 	.short	(.L_829 - .L_828)


	//   ....[0]....
.L_828:
        /*003c*/ 	.word	0x000000c0


	//----- nvinfo : EIATTR_CBANK_PARAM_SIZE
	.align		4
.L_829:
        /*0040*/ 	.byte	0x03, 0x19
        /*0042*/ 	.short	0x0010


	//----- nvinfo : EIATTR_PARAM_CBANK
	.align		4
        /*0044*/ 	.byte	0x04, 0x0a
        /*0046*/ 	.short	(.L_831 - .L_830)
	.align		4
.L_830:
        /*0048*/ 	.word	index@(.nv.constant0._Z10CopyKernelILi4ELi2EEvPKvPv)
        /*004c*/ 	.short	0x0380
        /*004e*/ 	.short	0x0010


	//----- nvinfo : EIATTR_SW_WAR
	.align		4
.L_831:
        /*0050*/ 	.byte	0x04, 0x36
        /*0052*/ 	.short	(.L_833 - .L_832)
.L_832:
        /*0054*/ 	.word	0x00000008
.L_833:


//--------------------- .nv.info._Z10CopyKernelILi2ELi2EEvPKvPv --------------------------
	.section	.nv.info._Z10CopyKernelILi2ELi2EEvPKvPv,"",@"SHT_CUDA_INFO"
	.sectionflags	@""
	.align	4


	//----- nvinfo : EIATTR_CUDA_API_VERSION
	.align		4
        /*0000*/ 	.byte	0x04, 0x37
        /*0002*/ 	.short	(.L_835 - .L_834)
.L_834:
        /*0004*/ 	.word	0x00000082


	//----- nvinfo : EIATTR_KPARAM_INFO
	.align		4
.L_835:
        /*0008*/ 	.byte	0x04, 0x17
        /*000a*/ 	.short	(.L_837 - .L_836)
.L_836:
        /*000c*/ 	.word	0x00000000
        /*0010*/ 	.short	0x0001
        /*0012*/ 	.short	0x0008
        /*0014*/ 	.byte	0x00, 0xf5, 0x21, 0x00


	//----- nvinfo : EIATTR_KPARAM_INFO
	.align		4
.L_837:
        /*0018*/ 	.byte	0x04, 0x17
        /*001a*/ 	.short	(.L_839 - .L_838)
.L_838:
        /*001c*/ 	.word	0x00000000
        /*0020*/ 	.short	0x0000
        /*0022*/ 	.short	0x0000
        /*0024*/ 	.byte	0x00, 0xf5, 0x21, 0x00


	//----- nvinfo : EIATTR_SPARSE_MMA_MASK
	.align		4
.L_839:
        /*0028*/ 	.byte	0x03, 0x50
        /*002a*/ 	.short	0x0000


	//----- nvinfo : EIATTR_MAXREG_COUNT
	.align		4
        /*002c*/ 	.byte	0x03, 0x1b
        /*002e*/ 	.short	0x00ff


	//----- nvinfo : EIATTR_MERCURY_ISA_VERSION
	.align		4
        /*0030*/ 	.byte	0x03, 0x5f
        /*0032*/ 	.short	0x0101


	//----- nvinfo : EIATTR_VRC_CTA_INIT_COUNT
	.align		4
        /*0034*/ 	.byte	0x02, 0x4a
	.zero		1
	.zero		1


	//----- nvinfo : EIATTR_EXIT_INSTR_OFFSETS
	.align		4
        /*0038*/ 	.byte	0x04, 0x1c
        /*003a*/ 	.short	(.L_841 - .L_840)


	//   ....[0]....
.L_840:
        /*003c*/ 	.word	0x000000c0


	//----- nvinfo : EIATTR_CBANK_PARAM_SIZE
	.align		4
.L_841:
        /*0040*/ 	.byte	0x03, 0x19
        /*0042*/ 	.short	0x0010


	//----- nvinfo : EIATTR_PARAM_CBANK
	.align		4
        /*0044*/ 	.byte	0x04, 0x0a
        /*0046*/ 	.short	(.L_843 - .L_842)
	.align		4
.L_842:
        /*0048*/ 	.word	index@(.nv.constant0._Z10CopyKernelILi2ELi2EEvPKvPv)
        /*004c*/ 	.short	0x0380
        /*004e*/ 	.short	0x0010


	//----- nvinfo : EIATTR_SW_WAR
	.align		4
.L_843:
        /*0050*/ 	.byte	0x04, 0x36
        /*0052*/ 	.short	(.L_845 - .L_844)
.L_844:
        /*0054*/ 	.word	0x00000008
.L_845:


//--------------------- .nv.info._Z10CopyKernelILi1ELi2EEvPKvPv --------------------------
	.section	.nv.info._Z10CopyKernelILi1ELi2EEvPKvPv,"",@"SHT_CUDA_INFO"
	.sectionflags	@""
	.align	4


	//----- nvinfo : EIATTR_CUDA_API_VERSION
	.align		4
        /*0000*/ 	.byte	0x04, 0x37
        /*0002*/ 	.short	(.L_847 - .L_846)
.L_846:
        /*0004*/ 	.word	0x00000082


	//----- nvinfo : EIATTR_KPARAM_INFO
	.align		4
.L_847:
        /*0008*/ 	.byte	0x04, 0x17
        /*000a*/ 	.short	(.L_849 - .L_848)
.L_848:
        /*000c*/ 	.word	0x00000000
        /*0010*/ 	.short	0x0001
        /*0012*/ 	.short	0x0008
        /*0014*/ 	.byte	0x00, 0xf5, 0x21, 0x00


	//----- nvinfo : EIATTR_KPARAM_INFO
	.align		4
.L_849:
        /*0018*/ 	.byte	0x04, 0x17
        /*001a*/ 	.short	(.L_851 - .L_850)
.L_850:
        /*001c*/ 	.word	0x00000000
        /*0020*/ 	.short	0x0000
        /*0022*/ 	.short	0x0000
        /*0024*/ 	.byte	0x00, 0xf5, 0x21, 0x00


	//----- nvinfo : EIATTR_SPARSE_MMA_MASK
	.align		4
.L_851:
        /*0028*/ 	.byte	0x03, 0x50
        /*002a*/ 	.short	0x0000


	//----- nvinfo : EIATTR_MAXREG_COUNT
	.align		4
        /*002c*/ 	.byte	0x03, 0x1b
        /*002e*/ 	.short	0x00ff


	//----- nvinfo : EIATTR_MERCURY_ISA_VERSION
	.align		4
        /*0030*/ 	.byte	0x03, 0x5f
        /*0032*/ 	.short	0x0101


	//----- nvinfo : EIATTR_VRC_CTA_INIT_COUNT
	.align		4
        /*0034*/ 	.byte	0x02, 0x4a
	.zero		1
	.zero		1


	//----- nvinfo : EIATTR_EXIT_INSTR_OFFSETS
	.align		4
        /*0038*/ 	.byte	0x04, 0x1c
        /*003a*/ 	.short	(.L_853 - .L_852)


	//   ....[0]....
.L_852:
        /*003c*/ 	.word	0x000000c0


	//----- nvinfo : EIATTR_CBANK_PARAM_SIZE
	.align		4
.L_853:
        /*0040*/ 	.byte	0x03, 0x19
        /*0042*/ 	.short	0x0010


	//----- nvinfo : EIATTR_PARAM_CBANK
	.align		4
        /*0044*/ 	.byte	0x04, 0x0a
        /*0046*/ 	.short	(.L_855 - .L_854)
	.align		4
.L_854:
        /*0048*/ 	.word	index@(.nv.constant0._Z10CopyKernelILi1ELi2EEvPKvPv)
        /*004c*/ 	.short	0x0380
        /*004e*/ 	.short	0x0010


	//----- nvinfo : EIATTR_SW_WAR
	.align		4
.L_855:
        /*0050*/ 	.byte	0x04, 0x36
        /*0052*/ 	.short	(.L_857 - .L_856)
.L_856:
        /*0054*/ 	.word	0x00000008
.L_857:


//--------------------- .nv.info._Z10CopyKernelILi1024ELi1EEvPKvPv --------------------------
	.section	.nv.info._Z10CopyKernelILi1024ELi1EEvPKvPv,"",@"SHT_CUDA_INFO"
	.sectionflags	@""
	.align	4


	//----- nvinfo : EIATTR_CUDA_API_VERSION
	.align		4
        /*0000*/ 	.byte	0x04, 0x37
        /*0002*/ 	.short	(.L_859 - .L_858)
.L_858:
        /*0004*/ 	.word	0x00000082


	//----- nvinfo : EIATTR_KPARAM_INFO
	.align		4
.L_859:
        /*0008*/ 	.byte	0x04, 0x17
        /*000a*/ 	.short	(.L_861 - .L_860)
.L_860:
        /*000c*/ 	.word	0x00000000
        /*0010*/ 	.short	0x0001
        /*0012*/ 	.short	0x0008
        /*0014*/ 	.byte	0x00, 0xf5, 0x21, 0x00


	//----- nvinfo : EIATTR_KPARAM_INFO
	.align		4
.L_861:
        /*0018*/ 	.byte	0x04, 0x17
        /*001a*/ 	.short	(.L_863 - .L_862)
.L_862:
        /*001c*/ 	.word	0x00000000
        /*0020*/ 	.short	0x0000
        /*0022*/ 	.short	0x0000
        /*0024*/ 	.byte	0x00, 0xf5, 0x21, 0x00


	//----- nvinfo : EIATTR_SPARSE_MMA_MASK
	.align		4
.L_863:
        /*0028*/ 	.byte	0x03, 0x50
        /*002a*/ 	.short	0x0000


	//----- nvinfo : EIATTR_MAXREG_COUNT
	.align		4
        /*002c*/ 	.byte	0x03, 0x1b
        /*002e*/ 	.short	0x00ff


	//----- nvinfo : EIATTR_MERCURY_ISA_VERSION
	.align		4
        /*0030*/ 	.byte	0x03, 0x5f
        /*0032*/ 	.short	0x0101


	//----- nvinfo : EIATTR_VRC_CTA_INIT_COUNT
	.align		4
        /*0034*/ 	.byte	0x02, 0x4a
	.zero		1
	.zero		1


	//----- nvinfo : EIATTR_EXIT_INSTR_OFFSETS
	.align		4
        /*0038*/ 	.byte	0x04, 0x1c
        /*003a*/ 	.short	(.L_865 - .L_864)


	//   ....[0]....
.L_864:
        /*003c*/ 	.word	0x000000e0


	//----- nvinfo : EIATTR_CBANK_PARAM_SIZE
	.align		4
.L_865:
        /*0040*/ 	.byte	0x03, 0x19
        /*0042*/ 	.short	0x0010


	//----- nvinfo : EIATTR_PARAM_CBANK
	.align		4
        /*0044*/ 	.byte	0x04, 0x0a
        /*0046*/ 	.short	(.L_867 - .L_866)
	.align		4
.L_866:
        /*0048*/ 	.word	index@(.nv.constant0._Z10CopyKernelILi1024ELi1EEvPKvPv)
        /*004c*/ 	.short	0x0380
        /*004e*/ 	.short	0x0010


	//----- nvinfo : EIATTR_SW_WAR
	.align		4
.L_867:
        /*0050*/ 	.byte	0x04, 0x36
        /*0052*/ 	.short	(.L_869 - .L_868)
.L_868:
        /*0054*/ 	.word	0x00000008
.L_869:


//--------------------- .nv.info._Z10CopyKernelILi512ELi1EEvPKvPv --------------------------
	.section	.nv.info._Z10CopyKernelILi512ELi1EEvPKvPv,"",@"SHT_CUDA_INFO"
	.sectionflags	@""
	.align	4


	//----- nvinfo : EIATTR_CUDA_API_VERSION
	.align		4
        /*0000*/ 	.byte	0x04, 0x37
        /*0002*/ 	.short	(.L_871 - .L_870)
.L_870:
        /*0004*/ 	.word	0x00000082


	//----- nvinfo : EIATTR_KPARAM_INFO
	.align		4
.L_871:
        /*0008*/ 	.byte	0x04, 0x17
        /*000a*/ 	.short	(.L_873 - .L_872)
.L_872:
        /*000c*/ 	.word	0x00000000
        /*0010*/ 	.short	0x0001
        /*0012*/ 	.short	0x0008
        /*0014*/ 	.byte	0x00, 0xf5, 0x21, 0x00


	//----- nvinfo : EIATTR_KPARAM_INFO
	.align		4
.L_873:
        /*0018*/ 	.byte	0x04, 0x17
        /*001a*/ 	.short	(.L_875 - .L_874)
.L_874:
        /*001c*/ 	.word	0x00000000
        /*0020*/ 	.short	0x0000
        /*0022*/ 	.short	0x0000
        /*0024*/ 	.byte	0x00, 0xf5, 0x21, 0x00


	//----- nvinfo : EIATTR_SPARSE_MMA_MASK
	.align		4
.L_875:
        /*0028*/ 	.byte	0x03, 0x50
        /*002a*/ 	.short	0x0000


	//----- nvinfo : EIATTR_MAXREG_COUNT
	.align		4
        /*002c*/ 	.byte	0x03, 0x1b
        /*002e*/ 	.short	0x00ff


	//----- nvinfo : EIATTR_MERCURY_ISA_VERSION
	.align		4
        /*0030*/ 	.byte	0x03, 0x5f
        /*0032*/ 	.short	0x0101


	//----- nvinfo : EIATTR_VRC_CTA_INIT_COUNT
	.align		4
        /*0034*/ 	.byte	0x02, 0x4a
	.zero		1
	.zero		1


	//----- nvinfo : EIATTR_EXIT_INSTR_OFFSETS
	.align		4
        /*0038*/ 	.byte	0x04, 0x1c
        /*003a*/ 	.short	(.L_877 - .L_876)


	//   ....[0]....
.L_876:
        /*003c*/ 	.word	0x000000e0


	//----- nvinfo : EIATTR_CBANK_PARAM_SIZE
	.align		4
.L_877:
        /*0040*/ 	.byte	0x03, 0x19
        /*0042*/ 	.short	0x0010


	//----- nvinfo : EIATTR_PARAM_CBANK
	.align		4
        /*0044*/ 	.byte	0x04, 0x0a
        /*0046*/ 	.short	(.L_879 - .L_878)
	.align		4
.L_878:
        /*0048*/ 	.word	index@(.nv.constant0._Z10CopyKernelILi512ELi1EEvPKvPv)
        /*004c*/ 	.short	0x0380
        /*004e*/ 	.short	0x0010


	//----- nvinfo : EIATTR_SW_WAR
	.align		4
.L_879:
        /*0050*/ 	.byte	0x04, 0x36
        /*0052*/ 	.short	(.L_881 - .L_880)
.L_880:
        /*0054*/ 	.word	0x00000008
.L_881:


//--------------------- .nv.info._Z10CopyKernelILi256ELi1EEvPKvPv --------------------------
	.section	.nv.info._Z10CopyKernelILi256ELi1EEvPKvPv,"",@"SHT_CUDA_INFO"
	.sectionflags	@""
	.align	4


	//----- nvinfo : EIATTR_CUDA_API_VERSION
	.align		4
        /*0000*/ 	.byte	0x04, 0x37
        /*0002*/ 	.short	(.L_883 - .L_882)
.L_882:
        /*0004*/ 	.word	0x00000082


	//----- nvinfo : EIATTR_KPARAM_INFO
	.align		4
.L_883:
        /*0008*/ 	.byte	0x04, 0x17
        /*000a*/ 	.short	(.L_885 - .L_884)
.L_884:
        /*000c*/ 	.word	0x00000000
        /*0010*/ 	.short	0x0001
        /*0012*/ 	.short	0x0008
        /*0014*/ 	.byte	0x00, 0xf5, 0x21, 0x00


	//----- nvinfo : EIATTR_KPARAM_INFO
	.align		4
.L_885:
        /*0018*/ 	.byte	0x04, 0x17
        /*001a*/ 	.short	(.L_887 - .L_886)
.L_886:
        /*001c*/ 	.word	0x00000000
        /*0020*/ 	.short	0x0000
        /*0022*/ 	.short	0x0000
        /*0024*/ 	.byte	0x00, 0xf5, 0x21, 0x00


	//----- nvinfo : EIATTR_SPARSE_MMA_MASK
	.align		4
.L_887:
        /*0028*/ 	.byte	0x03, 0x50
        /*002a*/ 	.short	0x0000


	//----- nvinfo : EIATTR_MAXREG_COUNT
	.align		4
        /*002c*/ 	.byte	0x03, 0x1b
        /*002e*/ 	.short	0x00ff


	//----- nvinfo : EIATTR_MERCURY_ISA_VERSION
	.align		4
        /*0030*/ 	.byte	0x03, 0x5f
        /*0032*/ 	.short	0x0101


	//----- nvinfo : EIATTR_VRC_CTA_INIT_COUNT
	.align		4
        /*0034*/ 	.byte	0x02, 0x4a
	.zero		1
	.zero		1


	//----- nvinfo : EIATTR_EXIT_INSTR_OFFSETS
	.align		4
        /*0038*/ 	.byte	0x04, 0x1c
        /*003a*/ 	.short	(.L_889 - .L_888)


	//   ....[0]....
.L_888:
        /*003c*/ 	.word	0x000000e0


	//----- nvinfo : EIATTR_CBANK_PARAM_SIZE
	.align		4
.L_889:
        /*0040*/ 	.byte	0x03, 0x19
        /*0042*/ 	.short	0x0010


	//----- nvinfo : EIATTR_PARAM_CBANK
	.align		4
        /*0044*/ 	.byte	0x04, 0x0a
        /*0046*/ 	.short	(.L_891 - .L_890)
	.align		4
.L_890:
        /*0048*/ 	.word	index@(.nv.constant0._Z10CopyKernelILi256ELi1EEvPKvPv)
        /*004c*/ 	.short	0x0380
        /*004e*/ 	.short	0x0010


	//----- nvinfo : EIATTR_SW_WAR
	.align		4
.L_891:
        /*0050*/ 	.byte	0x04, 0x36
        /*0052*/ 	.short	(.L_893 - .L_892)
.L_892:
        /*0054*/ 	.word	0x00000008
.L_893:


//--------------------- .nv.info._Z10CopyKernelILi128ELi1EEvPKvPv --------------------------
	.section	.nv.info._Z10CopyKernelILi128ELi1EEvPKvPv,"",@"SHT_CUDA_INFO"
	.sectionflags	@""
	.align	4


	//----- nvinfo : EIATTR_CUDA_API_VERSION
	.align		4
        /*0000*/ 	.byte	0x04, 0x37
        /*0002*/ 	.short	(.L_895 - .L_894)
.L_894:
        /*0004*/ 	.word	0x00000082


	//----- nvinfo : EIATTR_KPARAM_INFO
	.align		4
.L_895:
        /*0008*/ 	.byte	0x04, 0x17
        /*000a*/ 	.short	(.L_897 - .L_896)
.L_896:
        /*000c*/ 	.word	0x00000000
        /*0010*/ 	.short	0x0001
        /*0012*/ 	.short	0x0008
        /*0014*/ 	.byte	0x00, 0xf5, 0x21, 0x00


	//----- nvinfo : EIATTR_KPARAM_INFO
	.align		4
.L_897:
        /*0018*/ 	.byte	0x04, 0x17
        /*001a*/ 	.short	(.L_899 - .L_898)
.L_898:
        /*001c*/ 	.word	0x00000000
        /*0020*/ 	.short	0x0000
        /*0022*/ 	.short	0x0000
        /*0024*/ 	.byte	0x00, 0xf5, 0x21, 0x00


	//----- nvinfo : EIATTR_SPARSE_MMA_MASK
	.align		4
.L_899:
        /*0028*/ 	.byte	0x03, 0x50
        /*002a*/ 	.short	0x0000


	//----- nvinfo : EIATTR_MAXREG_COUNT
	.align		4
        /*002c*/ 	.byte	0x03, 0x1b
        /*002e*/ 	.short	0x00ff


	//----- nvinfo : EIATTR_MERCURY_ISA_VERSION
	.align		4
        /*0030*/ 	.byte	0x03, 0x5f
        /*0032*/ 	.short	0x0101


	//----- nvinfo : EIATTR_VRC_CTA_INIT_COUNT
	.align		4
        /*0034*/ 	.byte	0x02, 0x4a
	.zero		1
	.zero		1


	//----- nvinfo : EIATTR_EXIT_INSTR_OFFSETS
	.align		4
        /*0038*/ 	.byte	0x04, 0x1c
        /*003a*/ 	.short	(.L_901 - .L_900)


	//   ....[0]....
.L_900:
        /*003c*/ 	.word	0x000000e0


	//----- nvinfo : EIATTR_CBANK_PARAM_SIZE
	.align		4
.L_901:
        /*0040*/ 	.byte	0x03, 0x19
        /*0042*/ 	.short	0x0010


	//----- nvinfo : EIATTR_PARAM_CBANK
	.align		4
        /*0044*/ 	.byte	0x04, 0x0a
        /*0046*/ 	.short	(.L_903 - .L_902)
	.align		4
.L_902:
        /*0048*/ 	.word	index@(.nv.constant0._Z10CopyKernelILi128ELi1EEvPKvPv)
        /*004c*/ 	.short	0x0380
        /*004e*/ 	.short	0x0010


	//----- nvinfo : EIATTR_SW_WAR
	.align		4
.L_903:
        /*0050*/ 	.byte	0x04, 0x36
        /*0052*/ 	.short	(.L_905 - .L_904)
.L_904:
        /*0054*/ 	.word	0x00000008
.L_905:


//--------------------- .nv.info._Z10CopyKernelILi64ELi1EEvPKvPv --------------------------
	.section	.nv.info._Z10CopyKernelILi64ELi1EEvPKvPv,"",@"SHT_CUDA_INFO"
	.sectionflags	@""
	.align	4


	//----- nvinfo : EIATTR_CUDA_API_VERSION
	.align		4
        /*0000*/ 	.byte	0x04, 0x37
        /*0002*/ 	.short	(.L_907 - .L_906)
.L_906:
        /*0004*/ 	.word	0x00000082


	//----- nvinfo : EIATTR_KPARAM_INFO
	.align		4
.L_907:
        /*0008*/ 	.byte	0x04, 0x17
        /*000a*/ 	.short	(.L_909 - .L_908)
.L_908:
        /*000c*/ 	.word	0x00000000
        /*0010*/ 	.short	0x0001
        /*0012*/ 	.short	0x0008
        /*0014*/ 	.byte	0x00, 0xf5, 0x21, 0x00


	//----- nvinfo : EIATTR_KPARAM_INFO
	.align		4
.L_909:
        /*0018*/ 	.byte	0x04, 0x17
        /*001a*/ 	.short	(.L_911 - .L_910)
.L_910:
        /*001c*/ 	.word	0x00000000
        /*0020*/ 	.short	0x0000
        /*0022*/ 	.short	0x0000
        /*0024*/ 	.byte	0x00, 0xf5, 0x21, 0x00


	//----- nvinfo : EIATTR_SPARSE_MMA_MASK
	.align		4
.L_911:
        /*0028*/ 	.byte	0x03, 0x50
        /*002a*/ 	.short	0x0000


	//----- nvinfo : EIATTR_MAXREG_COUNT
	.align		4
        /*002c*/ 	.byte	0x03, 0x1b
        /*002e*/ 	.short	0x00ff


	//----- nvinfo : EIATTR_MERCURY_ISA_VERSION
	.align		4
        /*0030*/ 	.byte	0x03, 0x5f
        /*0032*/ 	.short	0x0101


	//----- nvinfo : EIATTR_VRC_CTA_INIT_COUNT
	.align		4
        /*0034*/ 	.byte	0x02, 0x4a
	.zero		1
	.zero		1


	//----- nvinfo : EIATTR_EXIT_INSTR_OFFSETS
	.align		4
        /*0038*/ 	.byte	0x04, 0x1c
        /*003a*/ 	.short	(.L_913 - .L_912)


	//   ....[0]....
.L_912:
        /*003c*/ 	.word	0x000000e0


	//----- nvinfo : EIATTR_CBANK_PARAM_SIZE
	.align		4
.L_913:
        /*0040*/ 	.byte	0x03, 0x19
        /*0042*/ 	.short	0x0010


	//----- nvinfo : EIATTR_PARAM_CBANK
	.align		4
        /*0044*/ 	.byte	0x04, 0x0a
        /*0046*/ 	.short	(.L_915 - .L_914)
	.align		4
.L_914:
        /*0048*/ 	.word	index@(.nv.constant0._Z10CopyKernelILi64ELi1EEvPKvPv)
        /*004c*/ 	.short	0x0380
        /*004e*/ 	.short	0x0010


	//----- nvinfo : EIATTR_SW_WAR
	.align		4
.L_915:
        /*0050*/ 	.byte	0x04, 0x36
        /*0052*/ 	.short	(.L_917 - .L_916)
.L_916:
        /*0054*/ 	.word	0x00000008
.L_917:


//--------------------- .nv.info._Z10CopyKernelILi32ELi1EEvPKvPv --------------------------
	.section	.nv.info._Z10CopyKernelILi32ELi1EEvPKvPv,"",@"SHT_CUDA_INFO"
	.sectionflags	@""
	.align	4


	//----- nvinfo : EIATTR_CUDA_API_VERSION
	.align		4
        /*0000*/ 	.byte	0x04, 0x37
        /*0002*/ 	.short	(.L_919 - .L_918)
.L_918:
        /*0004*/ 	.word	0x00000082


	//----- nvinfo : EIATTR_KPARAM_INFO
	.align		4
.L_919:
        /*0008*/ 	.byte	0x04, 0x17
        /*000a*/ 	.short	(.L_921 - .L_920)
.L_920:
        /*000c*/ 	.word	0x00000000
        /*0010*/ 	.short	0x0001
        /*0012*/ 	.short	0x0008
        /*0014*/ 	.byte	0x00, 0xf5, 0x21, 0x00


	//----- nvinfo : EIATTR_KPARAM_INFO
	.align		4
.L_921:
        /*0018*/ 	.byte	0x04, 0x17
        /*001a*/ 	.short	(.L_923 - .L_922)
.L_922:
        /*001c*/ 	.word	0x00000000
        /*0020*/ 	.short	0x0000
        /*0022*/ 	.short	0x0000
        /*0024*/ 	.byte	0x00, 0xf5, 0x21, 0x00


	//----- nvinfo : EIATTR_SPARSE_MMA_MASK
	.align		4
.L_923:
        /*0028*/ 	.byte	0x03, 0x50
        /*002a*/ 	.short	0x0000


	//----- nvinfo : EIATTR_MAXREG_COUNT
	.align		4
        /*002c*/ 	.byte	0x03, 0x1b
        /*002e*/ 	.short	0x00ff


	//----- nvinfo : EIATTR_MERCURY_ISA_VERSION
	.align		4
        /*0030*/ 	.byte	0x03, 0x5f
        /*0032*/ 	.short	0x0101


	//----- nvinfo : EIATTR_VRC_CTA_INIT_COUNT
	.align		4
        /*0034*/ 	.byte	0x02, 0x4a
	.zero		1
	.zero		1


	//----- nvinfo : EIATTR_EXIT_INSTR_OFFSETS
	.align		4
        /*0038*/ 	.byte	0x04, 0x1c
        /*003a*/ 	.short	(.L_925 - .L_924)


	//   ....[0]....
.L_924:
        /*003c*/ 	.word	0x000000e0


	//----- nvinfo : EIATTR_CBANK_PARAM_SIZE
	.align		4
.L_925:
        /*0040*/ 	.byte	0x03, 0x19
        /*0042*/ 	.short	0x0010


	//----- nvinfo : EIATTR_PARAM_CBANK
	.align		4
        /*0044*/ 	.byte	0x04, 0x0a
        /*0046*/ 	.short	(.L_927 - .L_926)
	.align		4
.L_926:
        /*0048*/ 	.word	index@(.nv.constant0._Z10CopyKernelILi32ELi1EEvPKvPv)
        /*004c*/ 	.short	0x0380
        /*004e*/ 	.short	0x0010


	//----- nvinfo : EIATTR_SW_WAR
	.align		4
.L_927:
        /*0050*/ 	.byte	0x04, 0x36
        /*0052*/ 	.short	(.L_929 - .L_928)
.L_928:
        /*0054*/ 	.word	0x00000008
.L_929:


//--------------------- .nv.info._Z10CopyKernelILi16ELi1EEvPKvPv --------------------------
	.section	.nv.info._Z10CopyKernelILi16ELi1EEvPKvPv,"",@"SHT_CUDA_INFO"
	.sectionflags	@""
	.align	4


	//----- nvinfo : EIATTR_CUDA_API_VERSION
	.align		4
        /*0000*/ 	.byte	0x04, 0x37
        /*0002*/ 	.short	(.L_931 - .L_930)
.L_930:
        /*0004*/ 	.word	0x00000082


	//----- nvinfo : EIATTR_KPARAM_INFO
	.align		4
.L_931:
        /*0008*/ 	.byte	0x04, 0x17
        /*000a*/ 	.short	(.L_933 - .L_932)
.L_932:
        /*000c*/ 	.word	0x00000000
        /*0010*/ 	.short	0x0001
        /*0012*/ 	.short	0x0008
        /*0014*/ 	.byte	0x00, 0xf5, 0x21, 0x00


	//----- nvinfo : EIATTR_KPARAM_INFO
	.align		4
.L_933:
        /*0018*/ 	.byte	0x04, 0x17
        /*001a*/ 	.short	(.L_935 - .L_934)
.L_934:
        /*001c*/ 	.word	0x00000000
        /*0020*/ 	.short	0x0000
        /*0022*/ 	.short	0x0000
        /*0024*/ 	.byte	0x00, 0xf5, 0x21, 0x00


	//----- nvinfo : EIATTR_SPARSE_MMA_MASK
	.align		4
.L_935:
        /*0028*/ 	.byte	0x03, 0x50
        /*002a*/ 	.short	0x0000


	//----- nvinfo : EIATTR_MAXREG_COUNT
	.align		4
        /*002c*/ 	.byte	0x03, 0x1b
        /*002e*/ 	.short	0x00ff


	//----- nvinfo : EIATTR_MERCURY_ISA_VERSION
	.align		4
        /*0030*/ 	.byte	0x03, 0x5f
        /*0032*/ 	.short	0x0101


	//----- nvinfo : EIATTR_VRC_CTA_INIT_COUNT
	.align		4
        /*0034*/ 	.byte	0x02, 0x4a
	.zero		1
	.zero		1


	//----- nvinfo : EIATTR_EXIT_INSTR_OFFSETS
	.align		4
        /*0038*/ 	.byte	0x04, 0x1c
        /*003a*/ 	.short	(.L_937 - .L_936)


	//   ....[0]....
.L_936:
        /*003c*/ 	.word	0x000000e0


	//----- nvinfo : EIATTR_CBANK_PARAM_SIZE
	.align		4
.L_937:
        /*0040*/ 	.byte	0x03, 0x19
        /*0042*/ 	.short	0x0010


	//----- nvinfo : EIATTR_PARAM_CBANK
	.align		4
        /*0044*/ 	.byte	0x04, 0x0a
        /*0046*/ 	.short	(.L_939 - .L_938)
	.align		4
.L_938:
        /*0048*/ 	.word	index@(.nv.constant0._Z10CopyKernelILi16ELi1EEvPKvPv)
        /*004c*/ 	.short	0x0380
        /*004e*/ 	.short	0x0010


	//----- nvinfo : EIATTR_SW_WAR
	.align		4
.L_939:
        /*0050*/ 	.byte	0x04, 0x36
        /*0052*/ 	.short	(.L_941 - .L_940)
.L_940:
        /*0054*/ 	.word	0x00000008
.L_941:


//--------------------- .nv.info._Z10CopyKernelILi8ELi1EEvPKvPv --------------------------
	.section	.nv.info._Z10CopyKernelILi8ELi1EEvPKvPv,"",@"SHT_CUDA_INFO"
	.sectionflags	@""
	.align	4


	//----- nvinfo : EIATTR_CUDA_API_VERSION
	.align		4
        /*0000*/ 	.byte	0x04, 0x37
        /*0002*/ 	.short	(.L_943 - .L_942)
.L_942:
        /*0004*/ 	.word	0x00000082


	//----- nvinfo : EIATTR_KPARAM_INFO
	.align		4
.L_943:
        /*0008*/ 	.byte	0x04, 0x17
        /*000a*/ 	.short	(.L_945 - .L_944)
.L_944:
        /*000c*/ 	.word	0x00000000
        /*0010*/ 	.short	0x0001
        /*0012*/ 	.short	0x0008
        /*0014*/ 	.byte	0x00, 0xf5, 0x21, 0x00


	//----- nvinfo : EIATTR_KPARAM_INFO
	.align		4
.L_945:
        /*0018*/ 	.byte	0x04, 0x17
        /*001a*/ 	.short	(.L_947 - .L_946)
.L_946:
        /*001c*/ 	.word	0x00000000
        /*0020*/ 	.short	0x0000
        /*0022*/ 	.short	0x0000
        /*0024*/ 	.byte	0x00, 0xf5, 0x21, 0x00


	//----- nvinfo : EIATTR_SPARSE_MMA_MASK
	.align		4
.L_947:
        /*0028*/ 	.byte	0x03, 0x50
        /*002a*/ 	.short	0x0000


	//----- nvinfo : EIATTR_MAXREG_COUNT
	.align		4
        /*002c*/ 	.byte	0x03, 0x1b
        /*002e*/ 	.short	0x00ff


	//----- nvinfo : EIATTR_MERCURY_ISA_VERSION
	.align		4
        /*0030*/ 	.byte	0x03, 0x5f
        /*0032*/ 	.short	0x0101


	//----- nvinfo : EIATTR_VRC_CTA_INIT_COUNT
	.align		4
        /*0034*/ 	.byte	0x02, 0x4a
	.zero		1
	.zero		1


	//----- nvinfo : EIATTR_EXIT_INSTR_OFFSETS
	.align		4
        /*0038*/ 	.byte	0x04, 0x1c
        /*003a*/ 	.short	(.L_949 - .L_948)


	//   ....[0]....
.L_948:
        /*003c*/ 	.word	0x000000e0


	//----- nvinfo : EIATTR_CBANK_PARAM_SIZE
	.align		4
.L_949:
        /*0040*/ 	.byte	0x03, 0x19
        /*0042*/ 	.short	0x0010


	//----- nvinfo : EIATTR_PARAM_CBANK
	.align		4
        /*0044*/ 	.byte	0x04, 0x0a
        /*0046*/ 	.short	(.L_951 - .L_950)
	.align		4
.L_950:
        /*0048*/ 	.word	index@(.nv.constant0._Z10CopyKernelILi8ELi1EEvPKvPv)
        /*004c*/ 	.short	0x0380
        /*004e*/ 	.short	0x0010


	//----- nvinfo : EIATTR_SW_WAR
	.align		4
.L_951:
        /*0050*/ 	.byte	0x04, 0x36
        /*0052*/ 	.short	(.L_953 - .L_952)
.L_952:
        /*0054*/ 	.word	0x00000008
.L_953:


//--------------------- .nv.info._Z10CopyKernelILi4ELi1EEvPKvPv --------------------------
	.section	.nv.info._Z10CopyKernelILi4ELi1EEvPKvPv,"",@"SHT_CUDA_INFO"
	.sectionflags	@""
	.align	4


	//----- nvinfo : EIATTR_CUDA_API_VERSION
	.align		4
        /*0000*/ 	.byte	0x04, 0x37
        /*0002*/ 	.short	(.L_955 - .L_954)
.L_954:
        /*0004*/ 	.word	0x00000082


	//----- nvinfo : EIATTR_KPARAM_INFO
	.align		4
.L_955:
        /*0008*/ 	.byte	0x04, 0x17
        /*000a*/ 	.short	(.L_957 - .L_956)
.L_956:
        /*000c*/ 	.word	0x00000000
        /*0010*/ 	.short	0x0001
        /*0012*/ 	.short	0x0008
        /*0014*/ 	.byte	0x00, 0xf5, 0x21, 0x00


	//----- nvinfo : EIATTR_KPARAM_INFO
	.align		4
.L_957:
        /*0018*/ 	.byte	0x04, 0x17
        /*001a*/ 	.short	(.L_959 - .L_958)
.L_958:
        /*001c*/ 	.word	0x00000000
        /*0020*/ 	.short	0x0000
        /*0022*/ 	.short	0x0000
        /*0024*/ 	.byte	0x00, 0xf5, 0x21, 0x00


	//----- nvinfo : EIATTR_SPARSE_MMA_MASK
	.align		4
.L_959:
        /*0028*/ 	.byte	0x03, 0x50
        /*002a*/ 	.short	0x0000


	//----- nvinfo : EIATTR_MAXREG_COUNT
	.align		4
        /*002c*/ 	.byte	0x03, 0x1b
        /*002e*/ 	.short	0x00ff


	//----- nvinfo : EIATTR_MERCURY_ISA_VERSION
	.align		4
        /*0030*/ 	.byte	0x03, 0x5f
        /*0032*/ 	.short	0x0101


	//----- nvinfo : EIATTR_VRC_CTA_INIT_COUNT
	.align		4
        /*0034*/ 	.byte	0x02, 0x4a
	.zero		1
	.zero		1


	//----- nvinfo : EIATTR_EXIT_INSTR_OFFSETS
	.align		4
        /*0038*/ 	.byte	0x04, 0x1c
        /*003a*/ 	.short	(.L_961 - .L_960)


	//   ....[0]....
.L_960:
        /*003c*/ 	.word	0x000000e0


	//----- nvinfo : EIATTR_CBANK_PARAM_SIZE
	.align		4
.L_961:
        /*0040*/ 	.byte	0x03, 0x19
        /*0042*/ 	.short	0x0010


	//----- nvinfo : EIATTR_PARAM_CBANK
	.align		4
        /*0044*/ 	.byte	0x04, 0x0a
        /*0046*/ 	.short	(.L_963 - .L_962)
	.align		4
.L_962:
        /*0048*/ 	.word	index@(.nv.constant0._Z10CopyKernelILi4ELi1EEvPKvPv)
        /*004c*/ 	.short	0x0380
        /*004e*/ 	.short	0x0010


	//----- nvinfo : EIATTR_SW_WAR
	.align		4
.L_963:
        /*0050*/ 	.byte	0x04, 0x36
        /*0052*/ 	.short	(.L_965 - .L_964)
.L_964:
        /*0054*/ 	.word	0x00000008
.L_965:


//--------------------- .nv.info._Z10CopyKernelILi2ELi1EEvPKvPv --------------------------
	.section	.nv.info._Z10CopyKernelILi2ELi1EEvPKvPv,"",@"SHT_CUDA_INFO"
	.sectionflags	@""
	.align	4


	//----- nvinfo : EIATTR_CUDA_API_VERSION
	.align		4
        /*0000*/ 	.byte	0x04, 0x37
        /*0002*/ 	.short	(.L_967 - .L_966)
.L_966:
        /*0004*/ 	.word	0x00000082


	//----- nvinfo : EIATTR_KPARAM_INFO
	.align		4
.L_967:
        /*0008*/ 	.byte	0x04, 0x17
        /*000a*/ 	.short	(.L_969 - .L_968)
.L_968:
        /*000c*/ 	.word	0x00000000
        /*0010*/ 	.short	0x0001
        /*0012*/ 	.short	0x0008
        /*0014*/ 	.byte	0x00, 0xf5, 0x21, 0x00


	//----- nvinfo : EIATTR_KPARAM_INFO
	.align		4
.L_969:
        /*0018*/ 	.byte	0x04, 0x17
        /*001a*/ 	.short	(.L_971 - .L_970)
.L_970:
        /*001c*/ 	.word	0x00000000
        /*0020*/ 	.short	0x0000
        /*0022*/ 	.short	0x0000
        /*0024*/ 	.byte	0x00, 0xf5, 0x21, 0x00


	//----- nvinfo : EIATTR_SPARSE_MMA_MASK
	.align		4
.L_971:
        /*0028*/ 	.byte	0x03, 0x50
        /*002a*/ 	.short	0x0000


	//----- nvinfo : EIATTR_MAXREG_COUNT
	.align		4
        /*002c*/ 	.byte	0x03, 0x1b
        /*002e*/ 	.short	0x00ff


	//----- nvinfo : EIATTR_MERCURY_ISA_VERSION
	.align		4
        /*0030*/ 	.byte	0x03, 0x5f
        /*0032*/ 	.short	0x0101


	//----- nvinfo : EIATTR_VRC_CTA_INIT_COUNT
	.align		4
        /*0034*/ 	.byte	0x02, 0x4a
	.zero		1
	.zero		1


	//----- nvinfo : EIATTR_EXIT_INSTR_OFFSETS
	.align		4
        /*0038*/ 	.byte	0x04, 0x1c
        /*003a*/ 	.short	(.L_973 - .L_972)


	//   ....[0]....
.L_972:
        /*003c*/ 	.word	0x000000e0


	//----- nvinfo : EIATTR_CBANK_PARAM_SIZE
	.align		4
.L_973:
        /*0040*/ 	.byte	0x03, 0x19
        /*0042*/ 	.short	0x0010


	//----- nvinfo : EIATTR_PARAM_CBANK
	.align		4
        /*0044*/ 	.byte	0x04, 0x0a
        /*0046*/ 	.short	(.L_975 - .L_974)
	.align		4
.L_974:
        /*0048*/ 	.word	index@(.nv.constant0._Z10CopyKernelILi2ELi1EEvPKvPv)
        /*004c*/ 	.short	0x0380
        /*004e*/ 	.short	0x0010


	//----- nvinfo : EIATTR_SW_WAR
	.align		4
.L_975:
        /*0050*/ 	.byte	0x04, 0x36
        /*0052*/ 	.short	(.L_977 - .L_976)
.L_976:
        /*0054*/ 	.word	0x00000008
.L_977:


//--------------------- .nv.info._Z10CopyKernelILi1ELi1EEvPKvPv --------------------------
	.section	.nv.info._Z10CopyKernelILi1ELi1EEvPKvPv,"",@"SHT_CUDA_INFO"
	.sectionflags	@""
	.align	4


	//----- nvinfo : EIATTR_CUDA_API_VERSION
	.align		4
        /*0000*/ 	.byte	0x04, 0x37
        /*0002*/ 	.short	(.L_979 - .L_978)
.L_978:
        /*0004*/ 	.word	0x00000082


	//----- nvinfo : EIATTR_KPARAM_INFO
	.align		4
.L_979:
        /*0008*/ 	.byte	0x04, 0x17
        /*000a*/ 	.short	(.L_981 - .L_980)
.L_980:
        /*000c*/ 	.word	0x00000000
        /*0010*/ 	.short	0x0001
        /*0012*/ 	.short	0x0008
        /*0014*/ 	.byte	0x00, 0xf5, 0x21, 0x00


	//----- nvinfo : EIATTR_KPARAM_INFO
	.align		4
.L_981:
        /*0018*/ 	.byte	0x04, 0x17
        /*001a*/ 	.short	(.L_983 - .L_982)
.L_982:
        /*001c*/ 	.word	0x00000000
        /*0020*/ 	.short	0x0000
        /*0022*/ 	.short	0x0000
        /*0024*/ 	.byte	0x00, 0xf5, 0x21, 0x00


	//----- nvinfo : EIATTR_SPARSE_MMA_MASK
	.align		4
.L_983:
        /*0028*/ 	.byte	0x03, 0x50
        /*002a*/ 	.short	0x0000


	//----- nvinfo : EIATTR_MAXREG_COUNT
	.align		4
        /*002c*/ 	.byte	0x03, 0x1b
        /*002e*/ 	.short	0x00ff


	//----- nvinfo : EIATTR_MERCURY_ISA_VERSION
	.align		4
        /*0030*/ 	.byte	0x03, 0x5f
        /*0032*/ 	.short	0x0101


	//----- nvinfo : EIATTR_VRC_CTA_INIT_COUNT
	.align		4
        /*0034*/ 	.byte	0x02, 0x4a
	.zero		1
	.zero		1


	//----- nvinfo : EIATTR_EXIT_INSTR_OFFSETS
	.align		4
        /*0038*/ 	.byte	0x04, 0x1c
        /*003a*/ 	.short	(.L_985 - .L_984)


	//   ....[0]....
.L_984:
        /*003c*/ 	.word	0x000000e0


	//----- nvinfo : EIATTR_CBANK_PARAM_SIZE
	.align		4
.L_985:
        /*0040*/ 	.byte	0x03, 0x19
        /*0042*/ 	.short	0x0010


	//----- nvinfo : EIATTR_PARAM_CBANK
	.align		4
        /*0044*/ 	.byte	0x04, 0x0a
        /*0046*/ 	.short	(.L_987 - .L_986)
	.align		4
.L_986:
        /*0048*/ 	.word	index@(.nv.constant0._Z10CopyKernelILi1ELi1EEvPKvPv)
        /*004c*/ 	.short	0x0380
        /*004e*/ 	.short	0x0010


	//----- nvinfo : EIATTR_SW_WAR
	.align		4
.L_987:
        /*0050*/ 	.byte	0x04, 0x36
        /*0052*/ 	.short	(.L_989 - .L_988)
.L_988:
        /*0054*/ 	.word	0x00000008
.L_989:


//--------------------- .nv.callgraph             --------------------------
	.section	.nv.callgraph,"",@"SHT_CUDA_CALLGRAPH"
	.align	4
	.sectionentsize	8
	.align		4
        /*0000*/ 	.word	0x00000000
	.align		4
        /*0004*/ 	.word	0xffffffff
	.align		4
        /*0008*/ 	.word	0x00000000
	.align		4
        /*000c*/ 	.word	0xfffffffe
	.align		4
        /*0010*/ 	.word	0x00000000
	.align		4
        /*0014*/ 	.word	0xfffffffd
	.align		4
        /*0018*/ 	.word	0x00000000
	.align		4
        /*001c*/ 	.word	0xfffffffc


//--------------------- .text._Z10CopyKernelILi1024ELi16EEvPKvPv --------------------------
	.section	.text._Z10CopyKernelILi1024ELi16EEvPKvPv,"ax",@progbits
	.align	128
        .global         _Z10CopyKernelILi1024ELi16EEvPKvPv
        .type           _Z10CopyKernelILi1024ELi16EEvPKvPv,@function
        .size           _Z10CopyKernelILi1024ELi16EEvPKvPv,(.L_x_55 - _Z10CopyKernelILi1024ELi16EEvPKvPv)
        .other          _Z10CopyKernelILi1024ELi16EEvPKvPv,@"STO_CUDA_ENTRY STV_DEFAULT"
_Z10CopyKernelILi1024ELi16EEvPKvPv:
.text._Z10CopyKernelILi1024ELi16EEvPKvPv:
[----:B------:R-:W-:Y:S01]  /*0000*/  LDC R1, c[0x0][0x37c] ;  /* 0x0000df00ff017b82 */ /* 0x000fe20000000800 */
[----:B------:R-:W0:Y:S07]  /*0010*/  S2R R0, SR_TID.X ;  /* 0x0000000000007919 */ /* 0x000e2e0000002100 */
[----:B------:R-:W0:Y:S01]  /*0020*/  S2UR UR6, SR_CTAID.X ;  /* 0x00000000000679c3 */ /* 0x000e220000002500 */
[----:B------:R-:W1:Y:S07]  /*0030*/  LDCU.64 UR4, c[0x0][0x358] ;  /* 0x00006b00ff0477ac */ /* 0x000e6e0008000a00 */
[----:B------:R-:W0:Y:S08]  /*0040*/  LDC R9, c[0x0][0x360] ;  /* 0x0000d800ff097b82 */ /* 0x000e300000000800 */
[----:B------:R-:W2:Y:S08]  /*0050*/  LDC.64 R4, c[0x0][0x380] ;  /* 0x0000e000ff047b82 */ /* 0x000eb00000000a00 */
[----:B------:R-:W3:Y:S01]  /*0060*/  LDC.64 R2, c[0x0][0x388] ;  /* 0x0000e200ff027b82 */ /* 0x000ee20000000a00 */
[----:B0-----:R-:W-:-:S04]  /*0070*/  IMAD R9, R9, UR6, R0 ;  /* 0x0000000609097c24 */ /* 0x001fc8000f8e0200 */
[----:B--2---:R-:W-:-:S06]  /*0080*/  IMAD.WIDE R4, R9, 0x10, R4 ;  /* 0x0000001009047825 */ /* 0x004fcc00078e0204 */
[----:B-1----:R-:W2:Y:S01]  /*0090*/  LDG.E.128 R4, desc[UR4][R4.64] ;  /* 0x0000000404047981 */ /* 0x002ea2000c1e1d00 */
[----:B---3--:R-:W-:-:S05]  /*00a0*/  IMAD.WIDE R2, R9, 0x10, R2 ;  /* 0x0000001009027825 */ /* 0x008fca00078e0202 */
[----:B--2---:R-:W-:Y:S01]  /*00b0*/  STG.E.128 desc[UR4][R2.64], R4 ;  /* 0x0000000402007986 */ /* 0x004fe2000c101d04 */
[----:B------:R-:W-:Y:S05]  /*00c0*/  EXIT ;  /* 0x000000000000794d */ /* 0x000fea0003800000 */
.L_x_0:
[----:B------:R-:W-:-:S00]  /*00d0*/  BRA `(.L_x_0) ;  /* 0xfffffffc00fc7947 */ /* 0x000fc0000383ffff */
[----:B------:R-:W-:-:S00]  /*00e0*/  NOP ;  /* 0x0000000000007918 */ /* 0x000fc00000000000 */
        /* <DEDUP_REMOVED lines=9> */
.L_x_55:


//--------------------- .text._Z10CopyKernelILi512ELi16EEvPKvPv --------------------------
	.section	.text._Z10CopyKernelILi512ELi16EEvPKvPv,"ax",@progbits
	.align	128
        .global         _Z10CopyKernelILi512ELi16EEvPKvPv
        .type           _Z10CopyKernelILi512ELi16EEvPKvPv,@function
        .size           _Z10CopyKernelILi512ELi16EEvPKvPv,(.L_x_56 - _Z10CopyKernelILi512ELi16EEvPKvPv)
        .other          _Z10CopyKernelILi512ELi16EEvPKvPv,@"STO_CUDA_ENTRY STV_DEFAULT"
_Z10CopyKernelILi512ELi16EEvPKvPv:
.text._Z10CopyKernelILi512ELi16EEvPKvPv:
        /* <DEDUP_REMOVED lines=13> */
.L_x_1:
        /* <DEDUP_REMOVED lines=11> */
.L_x_56:


//--------------------- .text._Z10CopyKernelILi256ELi16EEvPKvPv --------------------------
	.section	.text._Z10CopyKernelILi256ELi16EEvPKvPv,"ax",@progbits
	.align	128
        .global         _Z10CopyKernelILi256ELi16EEvPKvPv
        .type           _Z10CopyKernelILi256ELi16EEvPKvPv,@function
        .size           _Z10CopyKernelILi256ELi16EEvPKvPv,(.L_x_57 - _Z10CopyKernelILi256ELi16EEvPKvPv)
        .other          _Z10CopyKernelILi256ELi16EEvPKvPv,@"STO_CUDA_ENTRY STV_DEFAULT"
_Z10CopyKernelILi256ELi16EEvPKvPv:
.text._Z10CopyKernelILi256ELi16EEvPKvPv:
        /* <DEDUP_REMOVED lines=13> */
.L_x_2:
        /* <DEDUP_REMOVED lines=11> */
.L_x_57:


//--------------------- .text._Z10CopyKernelILi128ELi16EEvPKvPv --------------------------
	.section	.text._Z10CopyKernelILi128ELi16EEvPKvPv,"ax",@progbits
	.align	128
        .global         _Z10CopyKernelILi128ELi16EEvPKvPv
        .type           _Z10CopyKernelILi128ELi16EEvPKvPv,@function
        .size           _Z10CopyKernelILi128ELi16EEvPKvPv,(.L_x_58 - _Z10CopyKernelILi128ELi16EEvPKvPv)
        .other          _Z10CopyKernelILi128ELi16EEvPKvPv,@"STO_CUDA_ENTRY STV_DEFAULT"
_Z10CopyKernelILi128ELi16EEvPKvPv:
.text._Z10CopyKernelILi128ELi16EEvPKvPv:
        /* <DEDUP_REMOVED lines=13> */
.L_x_3:
        /* <DEDUP_REMOVED lines=11> */
.L_x_58:


//--------------------- .text._Z10CopyKernelILi64ELi16EEvPKvPv --------------------------
	.section	.text._Z10CopyKernelILi64ELi16EEvPKvPv,"ax",@progbits
	.align	128
        .global         _Z10CopyKernelILi64ELi16EEvPKvPv
        .type           _Z10CopyKernelILi64ELi16EEvPKvPv,@function
        .size           _Z10CopyKernelILi64ELi16EEvPKvPv,(.L_x_59 - _Z10CopyKernelILi64ELi16EEvPKvPv)
        .other          _Z10CopyKernelILi64ELi16EEvPKvPv,@"STO_CUDA_ENTRY STV_DEFAULT"
_Z10CopyKernelILi64ELi16EEvPKvPv:
.text._Z10CopyKernelILi64ELi16EEvPKvPv:
        /* <DEDUP_REMOVED lines=13> */
.L_x_4:
        /* <DEDUP_REMOVED lines=11> */
.L_x_59:


//--------------------- .text._Z10CopyKernelILi32ELi16EEvPKvPv --------------------------
	.section	.text._Z10CopyKernelILi32ELi16EEvPKvPv,"ax",@progbits
	.align	128
        .global         _Z10CopyKernelILi32ELi16EEvPKvPv
        .type           _Z10CopyKernelILi32ELi16EEvPKvPv,@function
        .size           _Z10CopyKernelILi32ELi16EEvPKvPv,(.L_x_60 - _Z10CopyKernelILi32ELi16EEvPKvPv)
        .other          _Z10CopyKernelILi32ELi16EEvPKvPv,@"STO_CUDA_ENTRY STV_DEFAULT"
_Z10CopyKernelILi32ELi16EEvPKvPv:
.text._Z10CopyKernelILi32ELi16EEvPKvPv:
        /* <DEDUP_REMOVED lines=13> */
.L_x_5:
        /* <DEDUP_REMOVED lines=11> */
.L_x_60:


//--------------------- .text._Z10CopyKernelILi16ELi16EEvPKvPv --------------------------
	.section	.text._Z10CopyKernelILi16ELi16EEvPKvPv,"ax",@progbits
	.align	128
        .global         _Z10CopyKernelILi16ELi16EEvPKvPv
        .type           _Z10CopyKernelILi16ELi16EEvPKvPv,@function
        .size           _Z10CopyKernelILi16ELi16EEvPKvPv,(.L_x_61 - _Z10CopyKernelILi16ELi16EEvPKvPv)
        .other          _Z10CopyKernelILi16ELi16EEvPKvPv,@"STO_CUDA_ENTRY STV_DEFAULT"
_Z10CopyKernelILi16ELi16EEvPKvPv:
.text._Z10CopyKernelILi16ELi16EEvPKvPv:
        /* <DEDUP_REMOVED lines=13> */
.L_x_6:
        /* <DEDUP_REMOVED lines=11> */
.L_x_61:


//--------------------- .text._Z10CopyKernelILi8ELi16EEvPKvPv --------------------------
	.section	.text._Z10CopyKernelILi8ELi16EEvPKvPv,"ax",@progbits
	.align	128
        .global         _Z10CopyKernelILi8ELi16EEvPKvPv
        .type           _Z10CopyKernelILi8ELi16EEvPKvPv,@function
        .size           _Z10CopyKernelILi8ELi16EEvPKvPv,(.L_x_62 - _Z10CopyKernelILi8ELi16EEvPKvPv)
        .other          _Z10CopyKernelILi8ELi16EEvPKvPv,@"STO_CUDA_ENTRY STV_DEFAULT"
_Z10CopyKernelILi8ELi16EEvPKvPv:
.text._Z10CopyKernelILi8ELi16EEvPKvPv:
        /* <DEDUP_REMOVED lines=13> */
.L_x_7:
        /* <DEDUP_REMOVED lines=11> */
.L_x_62:


//--------------------- .text._Z10CopyKernelILi4ELi16EEvPKvPv --------------------------
	.section	.text._Z10CopyKernelILi4ELi16EEvPKvPv,"ax",@progbits
	.align	128
        .global         _Z10CopyKernelILi4ELi16EEvPKvPv
        .type           _Z10CopyKernelILi4ELi16EEvPKvPv,@function
        .size           _Z10CopyKernelILi4ELi16EEvPKvPv,(.L_x_63 - _Z10CopyKernelILi4ELi16EEvPKvPv)
        .other          _Z10CopyKernelILi4ELi16EEvPKvPv,@"STO_CUDA_ENTRY STV_DEFAULT"
_Z10CopyKernelILi4ELi16EEvPKvPv:
.text._Z10CopyKernelILi4ELi16EEvPKvPv:
        /* <DEDUP_REMOVED lines=13> */
.L_x_8:
        /* <DEDUP_REMOVED lines=11> */
.L_x_63:


//--------------------- .text._Z10CopyKernelILi2ELi16EEvPKvPv --------------------------
	.section	.text._Z10CopyKernelILi2ELi16EEvPKvPv,"ax",@progbits
	.align	128
        .global         _Z10CopyKernelILi2ELi16EEvPKvPv
        .type           _Z10CopyKernelILi2ELi16EEvPKvPv,@function
        .size           _Z10CopyKernelILi2ELi16EEvPKvPv,(.L_x_64 - _Z10CopyKernelILi2ELi16EEvPKvPv)
        .other          _Z10CopyKernelILi2ELi16EEvPKvPv,@"STO_CUDA_ENTRY STV_DEFAULT"
_Z10CopyKernelILi2ELi16EEvPKvPv:
.text._Z10CopyKernelILi2ELi16EEvPKvPv:
        /* <DEDUP_REMOVED lines=13> */
.L_x_9:
        /* <DEDUP_REMOVED lines=11> */
.L_x_64:


//--------------------- .text._Z10CopyKernelILi1ELi16EEvPKvPv --------------------------
	.section	.text._Z10CopyKernelILi1ELi16EEvPKvPv,"ax",@progbits
	.align	128
        .global         _Z10CopyKernelILi1ELi16EEvPKvPv
        .type           _Z10CopyKernelILi1ELi16EEvPKvPv,@function
        .size           _Z10CopyKernelILi1ELi16EEvPKvPv,(.L_x_65 - _Z10CopyKernelILi1ELi16EEvPKvPv)
        .other          _Z10CopyKernelILi1ELi16EEvPKvPv,@"STO_CUDA_ENTRY STV_DEFAULT"
_Z10CopyKernelILi1ELi16EEvPKvPv:
.text._Z10CopyKernelILi1ELi16EEvPKvPv:
        /* <DEDUP_REMOVED lines=13> */
.L_x_10:
        /* <DEDUP_REMOVED lines=11> */
.L_x_65:


//--------------------- .text._Z10CopyKernelILi1024ELi8EEvPKvPv --------------------------
	.section	.text._Z10CopyKernelILi1024ELi8EEvPKvPv,"ax",@progbits
	.align	128
        .global         _Z10CopyKernelILi1024ELi8EEvPKvPv
        .type           _Z10CopyKernelILi1024ELi8EEvPKvPv,@function
        .size           _Z10CopyKernelILi1024ELi8EEvPKvPv,(.L_x_66 - _Z10CopyKernelILi1024ELi8EEvPKvPv)
        .other          _Z10CopyKernelILi1024ELi8EEvPKvPv,@"STO_CUDA_ENTRY STV_DEFAULT"
_Z10CopyKernelILi1024ELi8EEvPKvPv:
.text._Z10CopyKernelILi1024ELi8EEvPKvPv:
        /* <DEDUP_REMOVED lines=9> */
[----:B-1----:R-:W2:Y:S01]  /*0090*/  LDG.E.64 R4, desc[UR4][R4.64] ;  /* 0x0000000404047981 */ /* 0x002ea2000c1e1b00 */
[----:B---3--:R-:W-:-:S05]  /*00a0*/  IMAD.WIDE R2, R7, 0x8, R2 ;  /* 0x0000000807027825 */ /* 0x008fca00078e0202 */
[----:B--2---:R-:W-:Y:S01]  /*00b0*/  STG.E.64 desc[UR4][R2.64], R4 ;  /* 0x0000000402007986 */ /* 0x004fe2000c101b04 */
[----:B------:R-:W-:Y:S05]  /*00c0*/  EXIT ;  /* 0x000000000000794d */ /* 0x000fea0003800000 */
.L_x_11:
        /* <DEDUP_REMOVED lines=11> */
.L_x_66:


//--------------------- .text._Z10CopyKernelILi512ELi8EEvPKvPv --------------------------
	.section	.text._Z10CopyKernelILi512ELi8EEvPKvPv,"ax",@progbits
	.align	128
        .global         _Z10CopyKernelILi512ELi8EEvPKvPv
        .type           _Z10CopyKernelILi512ELi8EEvPKvPv,@function
        .size           _Z10CopyKernelILi512ELi8EEvPKvPv,(.L_x_67 - _Z10CopyKernelILi512ELi8EEvPKvPv)
        .other          _Z10CopyKernelILi512ELi8EEvPKvPv,@"STO_CUDA_ENTRY STV_DEFAULT"
_Z10CopyKernelILi512ELi8EEvPKvPv:
.text._Z10CopyKernelILi512ELi8EEvPKvPv:
        /* <DEDUP_REMOVED lines=13> */
.L_x_12:
        /* <DEDUP_REMOVED lines=11> */
.L_x_67:


//--------------------- .text._Z10CopyKernelILi256ELi8EEvPKvPv --------------------------
	.section	.text._Z10CopyKernelILi256ELi8EEvPKvPv,"ax",@progbits
	.align	128
        .global         _Z10CopyKernelILi256ELi8EEvPKvPv
        .type           _Z10CopyKernelILi256ELi8EEvPKvPv,@function
        .size           _Z10CopyKernelILi256ELi8EEvPKvPv,(.L_x_68 - _Z10CopyKernelILi256ELi8EEvPKvPv)
        .other          _Z10CopyKernelILi256ELi8EEvPKvPv,@"STO_CUDA_ENTRY STV_DEFAULT"
_Z10CopyKernelILi256ELi8EEvPKvPv:
.text._Z10CopyKernelILi256ELi8EEvPKvPv:
        /* <DEDUP_REMOVED lines=13> */
.L_x_13:
        /* <DEDUP_REMOVED lines=11> */
.L_x_68:


//--------------------- .text._Z10CopyKernelILi128ELi8EEvPKvPv --------------------------
	.section	.text._Z10CopyKernelILi128ELi8EEvPKvPv,"ax",@progbits
	.align	128
        .global         _Z10CopyKernelILi128ELi8EEvPKvPv
        .type           _Z10CopyKernelILi128ELi8EEvPKvPv,@function
        .size           _Z10CopyKernelILi128ELi8EEvPKvPv,(.L_x_69 - _Z10CopyKernelILi128ELi8EEvPKvPv)
        .other          _Z10CopyKernelILi128ELi8EEvPKvPv,@"STO_CUDA_ENTRY STV_DEFAULT"
_Z10CopyKernelILi128ELi8EEvPKvPv:
.text._Z10CopyKernelILi128ELi8EEvPKvPv:
        /* <DEDUP_REMOVED lines=13> */
.L_x_14:
        /* <DEDUP_REMOVED lines=11> */
.L_x_69:


//--------------------- .text._Z10CopyKernelILi64ELi8EEvPKvPv --------------------------
	.section	.text._Z10CopyKernelILi64ELi8EEvPKvPv,"ax",@progbits
	.align	128
        .global         _Z10CopyKernelILi64ELi8EEvPKvPv
        .type           _Z10CopyKernelILi64ELi8EEvPKvPv,@function
        .size           _Z10CopyKernelILi64ELi8EEvPKvPv,(.L_x_70 - _Z10CopyKernelILi64ELi8EEvPKvPv)
        .other          _Z10CopyKernelILi64ELi8EEvPKvPv,@"STO_CUDA_ENTRY STV_DEFAULT"
_Z10CopyKernelILi64ELi8EEvPKvPv:
.text._Z10CopyKernelILi64ELi8EEvPKvPv:
        /* <DEDUP_REMOVED lines=13> */
.L_x_15:
        /* <DEDUP_REMOVED lines=11> */
.L_x_70:


//--------------------- .text._Z10CopyKernelILi32ELi8EEvPKvPv --------------------------
	.section	.text._Z10CopyKernelILi32ELi8EEvPKvPv,"ax",@progbits
	.align	128
        .global         _Z10CopyKernelILi32ELi8EEvPKvPv
        .type           _Z10CopyKernelILi32ELi8EEvPKvPv,@function
        .size           _Z10CopyKernelILi32ELi8EEvPKvPv,(.L_x_71 - _Z10CopyKernelILi32ELi8EEvPKvPv)
        .other          _Z10CopyKernelILi32ELi8EEvPKvPv,@"STO_CUDA_ENTRY STV_DEFAULT"
_Z10CopyKernelILi32ELi8EEvPKvPv:
.text._Z10CopyKernelILi32ELi8EEvPKvPv:
        /* <DEDUP_REMOVED lines=13> */
.L_x_16:
        /* <DEDUP_REMOVED lines=11> */
.L_x_71:


//--------------------- .text._Z10CopyKernelILi16ELi8EEvPKvPv --------------------------
	.section	.text._Z10CopyKernelILi16ELi8EEvPKvPv,"ax",@progbits
	.align	128
        .global         _Z10CopyKernelILi16ELi8EEvPKvPv
        .type           _Z10CopyKernelILi16ELi8EEvPKvPv,@function
        .size           _Z10CopyKernelILi16ELi8EEvPKvPv,(.L_x_72 - _Z10CopyKernelILi16ELi8EEvPKvPv)
        .other          _Z10CopyKernelILi16ELi8EEvPKvPv,@"STO_CUDA_ENTRY STV_DEFAULT"
_Z10CopyKernelILi16ELi8EEvPKvPv:
.text._Z10CopyKernelILi16ELi8EEvPKvPv:
        /* <DEDUP_REMOVED lines=13> */
.L_x_17:
        /* <DEDUP_REMOVED lines=11> */
.L_x_72:


//--------------------- .text._Z10CopyKernelILi8ELi8EEvPKvPv --------------------------
	.section	.text._Z10CopyKernelILi8ELi8EEvPKvPv,"ax",@progbits
	.align	128
        .global         _Z10CopyKernelILi8ELi8EEvPKvPv
        .type           _Z10CopyKernelILi8ELi8EEvPKvPv,@function
        .size           _Z10CopyKernelILi8ELi8EEvPKvPv,(.L_x_73 - _Z10CopyKernelILi8ELi8EEvPKvPv)
        .other          _Z10CopyKernelILi8ELi8EEvPKvPv,@"STO_CUDA_ENTRY STV_DEFAULT"
_Z10CopyKernelILi8ELi8EEvPKvPv:
.text._Z10CopyKernelILi8ELi8EEvPKvPv:
        /* <DEDUP_REMOVED lines=13> */
.L_x_18:
        /* <DEDUP_REMOVED lines=11> */
.L_x_73:


//--------------------- .text._Z10CopyKernelILi4ELi8EEvPKvPv --------------------------
	.section	.text._Z10CopyKernelILi4ELi8EEvPKvPv,"ax",@progbits
	.align	128
        .global         _Z10CopyKernelILi4ELi8EEvPKvPv
        .type           _Z10CopyKernelILi4ELi8EEvPKvPv,@function
        .size           _Z10CopyKernelILi4ELi8EEvPKvPv,(.L_x_74 - _Z10CopyKernelILi4ELi8EEvPKvPv)
        .other          _Z10CopyKernelILi4ELi8EEvPKvPv,@"STO_CUDA_ENTRY STV_DEFAULT"
_Z10CopyKernelILi4ELi8EEvPKvPv:
.text._Z10CopyKernelILi4ELi8EEvPKvPv:
        /* <DEDUP_REMOVED lines=13> */
.L_x_19:
        /* <DEDUP_REMOVED lines=11> */
.L_x_74:


//--------------------- .text._Z10CopyKernelILi2ELi8EEvPKvPv --------------------------
	.section	.text._Z10CopyKernelILi2ELi8EEvPKvPv,"ax",@progbits
	.align	128
        .global         _Z10CopyKernelILi2ELi8EEvPKvPv
        .type           _Z10CopyKernelILi2ELi8EEvPKvPv,@function
        .size           _Z10CopyKernelILi2ELi8EEvPKvPv,(.L_x_75 - _Z10CopyKernelILi2ELi8EEvPKvPv)
        .other          _Z10CopyKernelILi2ELi8EEvPKvPv,@"STO_CUDA_ENTRY STV_DEFAULT"
_Z10CopyKernelILi2ELi8EEvPKvPv:
.text._Z10CopyKernelILi2ELi8EEvPKvPv:
        /* <DEDUP_REMOVED lines=13> */
.L_x_20:
        /* <DEDUP_REMOVED lines=11> */
.L_x_75:


//--------------------- .text._Z10CopyKernelILi1ELi8EEvPKvPv --------------------------
	.section	.text._Z10CopyKernelILi1ELi8EEvPKvPv,"ax",@progbits
	.align	128
        .global         _Z10CopyKernelILi1ELi8EEvPKvPv
        .type           _Z10CopyKernelILi1ELi8EEvPKvPv,@function
        .size           _Z10CopyKernelILi1ELi8EEvPKvPv,(.L_x_76 - _Z10CopyKernelILi1ELi8EEvPKvPv)
        .other          _Z10CopyKernelILi1ELi8EEvPKvPv,@"STO_CUDA_ENTRY STV_DEFAULT"
_Z10CopyKernelILi1ELi8EEvPKvPv:
.text._Z10CopyKernelILi1ELi8EEvPKvPv:
        /* <DEDUP_REMOVED lines=13> */
.L_x_21:
        /* <DEDUP_REMOVED lines=11> */
.L_x_76:


//--------------------- .text._Z10CopyKernelILi1024ELi4EEvPKvPv --------------------------
	.section	.text._Z10CopyKernelILi1024ELi4EEvPKvPv,"ax",@progbits
	.align	128
        .global         _Z10CopyKernelILi1024ELi4EEvPKvPv
        .type           _Z10CopyKernelILi1024ELi4EEvPKvPv,@function
        .size           _Z10CopyKernelILi1024ELi4EEvPKvPv,(.L_x_77 - _Z10CopyKernelILi1024ELi4EEvPKvPv)
        .other          _Z10CopyKernelILi1024ELi4EEvPKvPv,@"STO_CUDA_ENTRY STV_DEFAULT"
_Z10CopyKernelILi1024ELi4EEvPKvPv:
.text._Z10CopyKernelILi1024ELi4EEvPKvPv:
        /* <DEDUP_REMOVED lines=9> */
[----:B-1----:R-:W2:Y:S01]  /*0090*/  LDG.E R5, desc[UR4][R4.64] ;  /* 0x0000000404057981 */ /* 0x002ea2000c1e1900 */
[----:B---3--:R-:W-:-:S05]  /*00a0*/  IMAD.WIDE R2, R7, 0x4, R2 ;  /* 0x0000000407027825 */ /* 0x008fca00078e0202 */
[----:B--2---:R-:W-:Y:S01]  /*00b0*/  STG.E desc[UR4][R2.64], R5 ;  /* 0x0000000502007986 */ /* 0x004fe2000c101904 */
[----:B------:R-:W-:Y:S05]  /*00c0*/  EXIT ;  /* 0x000000000000794d */ /* 0x000fea0003800000 */
.L_x_22:
        /* <DEDUP_REMOVED lines=11> */
.L_x_77:


//--------------------- .text._Z10CopyKernelILi512ELi4EEvPKvPv --------------------------
	.section	.text._Z10CopyKernelILi512ELi4EEvPKvPv,"ax",@progbits
	.align	128
        .global         _Z10CopyKernelILi512ELi4EEvPKvPv
        .type           _Z10CopyKernelILi512ELi4EEvPKvPv,@function
        .size           _Z10CopyKernelILi512ELi4EEvPKvPv,(.L_x_78 - _Z10CopyKernelILi512ELi4EEvPKvPv)
        .other          _Z10CopyKernelILi512ELi4EEvPKvPv,@"STO_CUDA_ENTRY STV_DEFAULT"
_Z10CopyKernelILi512ELi4EEvPKvPv:
.text._Z10CopyKernelILi512ELi4EEvPKvPv:
        /* <DEDUP_REMOVED lines=13> */
.L_x_23:
        /* <DEDUP_REMOVED lines=11> */
.L_x_78:


//--------------------- .text._Z10CopyKernelILi256ELi4EEvPKvPv --------------------------
	.section	.text._Z10CopyKernelILi256ELi4EEvPKvPv,"ax",@progbits
	.align	128
        .global         _Z10CopyKernelILi256ELi4EEvPKvPv
        .type           _Z10CopyKernelILi256ELi4EEvPKvPv,@function
        .size           _Z10CopyKernelILi256ELi4EEvPKvPv,(.L_x_79 - _Z10CopyKernelILi256ELi4EEvPKvPv)
        .other          _Z10CopyKernelILi256ELi4EEvPKvPv,@"STO_CUDA_ENTRY STV_DEFAULT"
_Z10CopyKernelILi256ELi4EEvPKvPv:
.text._Z10CopyKernelILi256ELi4EEvPKvPv:
        /* <DEDUP_REMOVED lines=13> */
.L_x_24:
        /* <DEDUP_REMOVED lines=11> */
.L_x_79:


//--------------------- .text._Z10CopyKernelILi128ELi4EEvPKvPv --------------------------
	.section	.text._Z10CopyKernelILi128ELi4EEvPKvPv,"ax",@progbits
	.align	128
        .global         _Z10CopyKernelILi128ELi4EEvPKvPv
        .type           _Z10CopyKernelILi128ELi4EEvPKvPv,@function
        .size           _Z10CopyKernelILi128ELi4EEvPKvPv,(.L_x_80 - _Z10CopyKernelILi128ELi4EEvPKvPv)
        .other          _Z10CopyKernelILi128ELi4EEvPKvPv,@"STO_CUDA_ENTRY STV_DEFAULT"
_Z10CopyKernelILi128ELi4EEvPKvPv:
.text._Z10CopyKernelILi128ELi4EEvPKvPv:
        /* <DEDUP_REMOVED lines=13> */
.L_x_25:
        /* <DEDUP_REMOVED lines=11> */
.L_x_80:


//--------------------- .text._Z10CopyKernelILi64ELi4EEvPKvPv --------------------------
	.section	.text._Z10CopyKernelILi64ELi4EEvPKvPv,"ax",@progbits
	.align	128
        .global         _Z10CopyKernelILi64ELi4EEvPKvPv
        .type           _Z10CopyKernelILi64ELi4EEvPKvPv,@function
        .size           _Z10CopyKernelILi64ELi4EEvPKvPv,(.L_x_81 - _Z10CopyKernelILi64ELi4EEvPKvPv)
        .other          _Z10CopyKernelILi64ELi4EEvPKvPv,@"STO_CUDA_ENTRY STV_DEFAULT"
_Z10CopyKernelILi64ELi4EEvPKvPv:
.text._Z10CopyKernelILi64ELi4EEvPKvPv:
        /* <DEDUP_REMOVED lines=13> */
.L_x_26:
        /* <DEDUP_REMOVED lines=11> */
.L_x_81:


//--------------------- .text._Z10CopyKernelILi32ELi4EEvPKvPv --------------------------
	.section	.text._Z10CopyKernelILi32ELi4EEvPKvPv,"ax",@progbits
	.align	128
        .global         _Z10CopyKernelILi32ELi4EEvPKvPv
        .type           _Z10CopyKernelILi32ELi4EEvPKvPv,@function
        .size           _Z10CopyKernelILi32ELi4EEvPKvPv,(.L_x_82 - _Z10CopyKernelILi32ELi4EEvPKvPv)
        .other          _Z10CopyKernelILi32ELi4EEvPKvPv,@"STO_CUDA_ENTRY STV_DEFAULT"
_Z10CopyKernelILi32ELi4EEvPKvPv:
.text._Z10CopyKernelILi32ELi4EEvPKvPv:
        /* <DEDUP_REMOVED lines=13> */
.L_x_27:
        /* <DEDUP_REMOVED lines=11> */
.L_x_82:


//--------------------- .text._Z10CopyKernelILi16ELi4EEvPKvPv --------------------------
	.section	.text._Z10CopyKernelILi16ELi4EEvPKvPv,"ax",@progbits
	.align	128
        .global         _Z10CopyKernelILi16ELi4EEvPKvPv
        .type           _Z10CopyKernelILi16ELi4EEvPKvPv,@function
        .size           _Z10CopyKernelILi16ELi4EEvPKvPv,(.L_x_83 - _Z10CopyKernelILi16ELi4EEvPKvPv)
        .other          _Z10CopyKernelILi16ELi4EEvPKvPv,@"STO_CUDA_ENTRY STV_DEFAULT"
_Z10CopyKernelILi16ELi4EEvPKvPv:
.text._Z10CopyKernelILi16ELi4EEvPKvPv:
        /* <DEDUP_REMOVED lines=13> */
.L_x_28:
        /* <DEDUP_REMOVED lines=11> */
.L_x_83:


//--------------------- .text._Z10CopyKernelILi8ELi4EEvPKvPv --------------------------
	.section	.text._Z10CopyKernelILi8ELi4EEvPKvPv,"ax",@progbits
	.align	128
        .global         _Z10CopyKernelILi8ELi4EEvPKvPv
        .type           _Z10CopyKernelILi8ELi4EEvPKvPv,@function
        .size           _Z10CopyKernelILi8ELi4EEvPKvPv,(.L_x_84 - _Z10CopyKernelILi8ELi4EEvPKvPv)
        .other          _Z10CopyKernelILi8ELi4EEvPKvPv,@"STO_CUDA_ENTRY STV_DEFAULT"
_Z10CopyKernelILi8ELi4EEvPKvPv:
.text._Z10CopyKernelILi8ELi4EEvPKvPv:
        /* <DEDUP_REMOVED lines=13> */
.L_x_29:
        /* <DEDUP_REMOVED lines=11> */
.L_x_84:


//--------------------- .text._Z10CopyKernelILi4ELi4EEvPKvPv --------------------------
	.section	.text._Z10CopyKernelILi4ELi4EEvPKvPv,"ax",@progbits
	.align	128
        .global         _Z10CopyKernelILi4ELi4EEvPKvPv
        .type           _Z10CopyKernelILi4ELi4EEvPKvPv,@function
        .size           _Z10CopyKernelILi4ELi4EEvPKvPv,(.L_x_85 - _Z10CopyKernelILi4ELi4EEvPKvPv)
        .other          _Z10CopyKernelILi4ELi4EEvPKvPv,@"STO_CUDA_ENTRY STV_DEFAULT"
_Z10CopyKernelILi4ELi4EEvPKvPv:
.text._Z10CopyKernelILi4ELi4EEvPKvPv:
        /* <DEDUP_REMOVED lines=13> */
.L_x_30:
        /* <DEDUP_REMOVED lines=11> */
.L_x_85:


//--------------------- .text._Z10CopyKernelILi2ELi4EEvPKvPv --------------------------
	.section	.text._Z10CopyKernelILi2ELi4EEvPKvPv,"ax",@progbits
	.align	128
        .global         _Z10CopyKernelILi2ELi4EEvPKvPv
        .type           _Z10CopyKernelILi2ELi4EEvPKvPv,@function
        .size           _Z10CopyKernelILi2ELi4EEvPKvPv,(.L_x_86 - _Z10CopyKernelILi2ELi4EEvPKvPv)
        .other          _Z10CopyKernelILi2ELi4EEvPKvPv,@"STO_CUDA_ENTRY STV_DEFAULT"
_Z10CopyKernelILi2ELi4EEvPKvPv:
.text._Z10CopyKernelILi2ELi4EEvPKvPv:
        /* <DEDUP_REMOVED lines=13> */
.L_x_31:
        /* <DEDUP_REMOVED lines=11> */
.L_x_86:


//--------------------- .text._Z10CopyKernelILi1ELi4EEvPKvPv --------------------------
	.section	.text._Z10CopyKernelILi1ELi4EEvPKvPv,"ax",@progbits
	.align	128
        .global         _Z10CopyKernelILi1ELi4EEvPKvPv
        .type           _Z10CopyKernelILi1ELi4EEvPKvPv,@function
        .size           _Z10CopyKernelILi1ELi4EEvPKvPv,(.L_x_87 - _Z10CopyKernelILi1ELi4EEvPKvPv)
        .other          _Z10CopyKernelILi1ELi4EEvPKvPv,@"STO_CUDA_ENTRY STV_DEFAULT"
_Z10CopyKernelILi1ELi4EEvPKvPv:
.text._Z10CopyKernelILi1ELi4EEvPKvPv:
        /* <DEDUP_REMOVED lines=13> */
.L_x_32:
        /* <DEDUP_REMOVED lines=11> */
.L_x_87:


//--------------------- .text._Z10CopyKernelILi1024ELi2EEvPKvPv --------------------------
	.section	.text._Z10CopyKernelILi1024ELi2EEvPKvPv,"ax",@progbits
	.align	128
        .global         _Z10CopyKernelILi1024ELi2EEvPKvPv
        .type           _Z10CopyKernelILi1024ELi2EEvPKvPv,@function
        .size           _Z10CopyKernelILi1024ELi2EEvPKvPv,(.L_x_88 - _Z10CopyKernelILi1024ELi2EEvPKvPv)
        .other          _Z10CopyKernelILi1024ELi2EEvPKvPv,@"STO_CUDA_ENTRY STV_DEFAULT"
_Z10CopyKernelILi1024ELi2EEvPKvPv:
.text._Z10CopyKernelILi1024ELi2EEvPKvPv:
        /* <DEDUP_REMOVED lines=9> */
[----:B-1----:R-:W2:Y:S01]  /*0090*/  LDG.E.U16 R5, desc[UR4][R4.64] ;  /* 0x0000000404057981 */ /* 0x002ea2000c1e1500 */
[----:B---3--:R-:W-:-:S05]  /*00a0*/  IMAD.WIDE R2, R7, 0x2, R2 ;  /* 0x0000000207027825 */ /* 0x008fca00078e0202 */
[----:B--2---:R-:W-:Y:S01]  /*00b0*/  STG.E.U16 desc[UR4][R2.64], R5 ;  /* 0x0000000502007986 */ /* 0x004fe2000c101504 */
[----:B------:R-:W-:Y:S05]  /*00c0*/  EXIT ;  /* 0x000000000000794d */ /* 0x000fea0003800000 */
.L_x_33:
        /* <DEDUP_REMOVED lines=11> */
.L_x_88:


//--------------------- .text._Z10CopyKernelILi512ELi2EEvPKvPv --------------------------
	.section	.text._Z10CopyKernelILi512ELi2EEvPKvPv,"ax",@progbits
	.align	128
        .global         _Z10CopyKernelILi512ELi2EEvPKvPv
        .type           _Z10CopyKernelILi512ELi2EEvPKvPv,@function
        .size           _Z10CopyKernelILi512ELi2EEvPKvPv,(.L_x_89 - _Z10CopyKernelILi512ELi2EEvPKvPv)
        .other          _Z10CopyKernelILi512ELi2EEvPKvPv,@"STO_CUDA_ENTRY STV_DEFAULT"
_Z10CopyKernelILi512ELi2EEvPKvPv:
.text._Z10CopyKernelILi512ELi2EEvPKvPv:
        /* <DEDUP_REMOVED lines=13> */
.L_x_34:
        /* <DEDUP_REMOVED lines=11> */
.L_x_89:


//--------------------- .text._Z10CopyKernelILi256ELi2EEvPKvPv --------------------------
	.section	.text._Z10CopyKernelILi256ELi2EEvPKvPv,"ax",@progbits
	.align	128
        .global         _Z10CopyKernelILi256ELi2EEvPKvPv
        .type           _Z10CopyKernelILi256ELi2EEvPKvPv,@function
        .size           _Z10CopyKernelILi256ELi2EEvPKvPv,(.L_x_90 - _Z10CopyKernelILi256ELi2EEvPKvPv)
        .other          _Z10CopyKernelILi256ELi2EEvPKvPv,@"STO_CUDA_ENTRY STV_DEFAULT"
_Z10CopyKernelILi256ELi2EEvPKvPv:
.text._Z10CopyKernelILi256ELi2EEvPKvPv:
        /* <DEDUP_REMOVED lines=13> */
.L_x_35:
        /* <DEDUP_REMOVED lines=11> */
.L_x_90:


//--------------------- .text._Z10CopyKernelILi128ELi2EEvPKvPv --------------------------
	.section	.text._Z10CopyKernelILi128ELi2EEvPKvPv,"ax",@progbits
	.align	128
        .global         _Z10CopyKernelILi128ELi2EEvPKvPv
        .type           _Z10CopyKernelILi128ELi2EEvPKvPv,@function
        .size           _Z10CopyKernelILi128ELi2EEvPKvPv,(.L_x_91 - _Z10CopyKernelILi128ELi2EEvPKvPv)
        .other          _Z10CopyKernelILi128ELi2EEvPKvPv,@"STO_CUDA_ENTRY STV_DEFAULT"
_Z10CopyKernelILi128ELi2EEvPKvPv:
.text._Z10CopyKernelILi128ELi2EEvPKvPv:
        /* <DEDUP_REMOVED lines=13> */
.L_x_36:
        /* <DEDUP_REMOVED lines=11> */
.L_x_91:


//--------------------- .text._Z10CopyKernelILi64ELi2EEvPKvPv --------------------------
	.section	.text._Z10CopyKernelILi64ELi2EEvPKvPv,"ax",@progbits
	.align	128
        .global         _Z10CopyKernelILi64ELi2EEvPKvPv
        .type           _Z10CopyKernelILi64ELi2EEvPKvPv,@function
        .size           _Z10CopyKernelILi64ELi2EEvPKvPv,(.L_x_92 - _Z10CopyKernelILi64ELi2EEvPKvPv)
        .other          _Z10CopyKernelILi64ELi2EEvPKvPv,@"STO_CUDA_ENTRY STV_DEFAULT"
_Z10CopyKernelILi64ELi2EEvPKvPv:
.text._Z10CopyKernelILi64ELi2EEvPKvPv:
        /* <DEDUP_REMOVED lines=13> */
.L_x_37:
        /* <DEDUP_REMOVED lines=11> */
.L_x_92:


//--------------------- .text._Z10CopyKernelILi32ELi2EEvPKvPv --------------------------
	.section	.text._Z10CopyKernelILi32ELi2EEvPKvPv,"ax",@progbits
	.align	128
        .global         _Z10CopyKernelILi32ELi2EEvPKvPv
        .type           _Z10CopyKernelILi32ELi2EEvPKvPv,@function
        .size           _Z10CopyKernelILi32ELi2EEvPKvPv,(.L_x_93 - _Z10CopyKernelILi32ELi2EEvPKvPv)
        .other          _Z10CopyKernelILi32ELi2EEvPKvPv,@"STO_CUDA_ENTRY STV_DEFAULT"
_Z10CopyKernelILi32ELi2EEvPKvPv:
.text._Z10CopyKernelILi32ELi2EEvPKvPv:
        /* <DEDUP_REMOVED lines=13> */
.L_x_38:
        /* <DEDUP_REMOVED lines=11> */
.L_x_93:


//--------------------- .text._Z10CopyKernelILi16ELi2EEvPKvPv --------------------------
	.section	.text._Z10CopyKernelILi16ELi2EEvPKvPv,"ax",@progbits
	.align	128
        .global         _Z10CopyKernelILi16ELi2EEvPKvPv
        .type           _Z10CopyKernelILi16ELi2EEvPKvPv,@function
        .size           _Z10CopyKernelILi16ELi2EEvPKvPv,(.L_x_94 - _Z10CopyKernelILi16ELi2EEvPKvPv)
        .other          _Z10CopyKernelILi16ELi2EEvPKvPv,@"STO_CUDA_ENTRY STV_DEFAULT"
_Z10CopyKernelILi16ELi2EEvPKvPv:
.text._Z10CopyKernelILi16ELi2EEvPKvPv:
        /* <DEDUP_REMOVED lines=13> */
.L_x_39:
        /* <DEDUP_REMOVED lines=11> */
.L_x_94:


//--------------------- .text._Z10CopyKernelILi8ELi2EEvPKvPv --------------------------
	.section	.text._Z10CopyKernelILi8ELi2EEvPKvPv,"ax",@progbits
	.align	128
        .global         _Z10CopyKernelILi8ELi2EEvPKvPv
        .type           _Z10CopyKernelILi8ELi2EEvPKvPv,@function
        .size           _Z10CopyKernelILi8ELi2EEvPKvPv,(.L_x_95 - _Z10CopyKernelILi8ELi2EEvPKvPv)
        .other          _Z10CopyKernelILi8ELi2EEvPKvPv,@"STO_CUDA_ENTRY STV_DEFAULT"
_Z10CopyKernelILi8ELi2EEvPKvPv:
.text._Z10CopyKernelILi8ELi2EEvPKvPv:
        /* <DEDUP_REMOVED lines=13> */
.L_x_40:
        /* <DEDUP_REMOVED lines=11> */
.L_x_95:


//--------------------- .text._Z10CopyKernelILi4ELi2EEvPKvPv --------------------------
	.section	.text._Z10CopyKernelILi4ELi2EEvPKvPv,"ax",@progbits
	.align	128
        .global         _Z10CopyKernelILi4ELi2EEvPKvPv
        .type           _Z10CopyKernelILi4ELi2EEvPKvPv,@function
        .size           _Z10CopyKernelILi4ELi2EEvPKvPv,(.L_x_96 - _Z10CopyKernelILi4ELi2EEvPKvPv)
        .other          _Z10CopyKernelILi4ELi2EEvPKvPv,@"STO_CUDA_ENTRY STV_DEFAULT"
_Z10CopyKernelILi4ELi2EEvPKvPv:
.text._Z10CopyKernelILi4ELi2EEvPKvPv:
        /* <DEDUP_REMOVED lines=13> */
.L_x_41:
        /* <DEDUP_REMOVED lines=11> */
.L_x_96:


//--------------------- .text._Z10CopyKernelILi2ELi2EEvPKvPv --------------------------
	.section	.text._Z10CopyKernelILi2ELi2EEvPKvPv,"ax",@progbits
	.align	128
        .global         _Z10CopyKernelILi2ELi2EEvPKvPv
        .type           _Z10CopyKernelILi2ELi2EEvPKvPv,@function
        .size           _Z10CopyKernelILi2ELi2EEvPKvPv,(.L_x_97 - _Z10CopyKernelILi2ELi2EEvPKvPv)
        .other          _Z10CopyKernelILi2ELi2EEvPKvPv,@"STO_CUDA_ENTRY STV_DEFAULT"
_Z10CopyKernelILi2ELi2EEvPKvPv:
.text._Z10CopyKernelILi2ELi2EEvPKvPv:
        /* <DEDUP_REMOVED lines=13> */
.L_x_42:
        /* <DEDUP_REMOVED lines=11> */
.L_x_97:


//--------------------- .text._Z10CopyKernelILi1ELi2EEvPKvPv --------------------------
	.section	.text._Z10CopyKernelILi1ELi2EEvPKvPv,"ax",@progbits
	.align	128
        .global         _Z10CopyKernelILi1ELi2EEvPKvPv
        .type           _Z10CopyKernelILi1ELi2EEvPKvPv,@function
        .size           _Z10CopyKernelILi1ELi2EEvPKvPv,(.L_x_98 - _Z10CopyKernelILi1ELi2EEvPKvPv)
        .other          _Z10CopyKernelILi1ELi2EEvPKvPv,@"STO_CUDA_ENTRY STV_DEFAULT"
_Z10CopyKernelILi1ELi2EEvPKvPv:
.text._Z10CopyKernelILi1ELi2EEvPKvPv:
        /* <DEDUP_REMOVED lines=13> */
.L_x_43:
        /* <DEDUP_REMOVED lines=11> */
.L_x_98:


//--------------------- .text._Z10CopyKernelILi1024ELi1EEvPKvPv --------------------------
	.section	.text._Z10CopyKernelILi1024ELi1EEvPKvPv,"ax",@progbits
	.align	128
        .global         _Z10CopyKernelILi1024ELi1EEvPKvPv
        .type           _Z10CopyKernelILi1024ELi1EEvPKvPv,@function
        .size           _Z10CopyKernelILi1024ELi1EEvPKvPv,(.L_x_99 - _Z10CopyKernelILi1024ELi1EEvPKvPv)
        .other          _Z10CopyKernelILi1024ELi1EEvPKvPv,@"STO_CUDA_ENTRY STV_DEFAULT"
_Z10CopyKernelILi1024ELi1EEvPKvPv:
.text._Z10CopyKernelILi1024ELi1EEvPKvPv:
[----:B------:R-:W-:Y:S01]  /*0000*/  LDC R1, c[0x0][0x37c] ;  /* 0x0000df00ff017b82 */ /* 0x000fe20000000800 */
[----:B------:R-:W0:Y:S07]  /*0010*/  S2R R3, SR_TID.X ;  /* 0x0000000000037919 */ /* 0x000e2e0000002100 */
[----:B------:R-:W0:Y:S01]  /*0020*/  S2UR UR6, SR_CTAID.X ;  /* 0x00000000000679c3 */ /* 0x000e220000002500 */
[----:B------:R-:W1:Y:S01]  /*0030*/  LDCU.128 UR8, c[0x0][0x380] ;  /* 0x00007000ff0877ac */ /* 0x000e620008000c00 */
[----:B------:R-:W2:Y:S06]  /*0040*/  LDCU.64 UR4, c[0x0][0x358] ;  /* 0x00006b00ff0477ac */ /* 0x000eac0008000a00 */
[----:B------:R-:W0:Y:S02]  /*0050*/  LDC R4, c[0x0][0x360] ;  /* 0x0000d800ff047b82 */ /* 0x000e240000000800 */
[----:B0-----:R-:W-:-:S05]  /*0060*/  IMAD R4, R4, UR6, R3 ;  /* 0x0000000604047c24 */ /* 0x001fca000f8e0203 */
[----:B-1----:R-:W-:Y:S02]  /*0070*/  IADD3 R2, P0, PT, R4, UR8, RZ ;  /* 0x0000000804027c10 */ /* 0x002fe4000ff1e0ff */
[----:B------:R-:W-:-:S04]  /*0080*/  SHF.R.S32.HI R0, RZ, 0x1f, R4 ;  /* 0x0000001fff007819 */ /* 0x000fc80000011404 */
[----:B------:R-:W-:-:S06]  /*0090*/  IADD3.X R3, PT, PT, R0, UR9, RZ, P0, !PT ;  /* 0x0000000900037c10 */ /* 0x000fcc00087fe4ff */
[----:B--2---:R-:W2:Y:S01]  /*00a0*/  LDG.E.U8 R3, desc[UR4][R2.64] ;  /* 0x0000000402037981 */ /* 0x004ea2000c1e1100 */
[----:B------:R-:W-:-:S04]  /*00b0*/  IADD3 R4, P0, PT, R4, UR10, RZ ;  /* 0x0000000a04047c10 */ /* 0x000fc8000ff1e0ff */
[----:B------:R-:W-:-:S05]  /*00c0*/  IADD3.X R5, PT, PT, R0, UR11, RZ, P0, !PT ;  /* 0x0000000b00057c10 */ /* 0x000fca00087fe4ff */
[----:B--2---:R-:W-:Y:S01]  /*00d0*/  STG.E.U8 desc[UR4][R4.64], R3 ;  /* 0x0000000304007986 */ /* 0x004fe2000c101104 */
[----:B------:R-:W-:Y:S05]  /*00e0*/  EXIT ;  /* 0x000000000000794d */ /* 0x000fea0003800000 */
.L_x_44:
        /* <DEDUP_REMOVED lines=9> */
.L_x_99:


//--------------------- .text._Z10CopyKernelILi512ELi1EEvPKvPv --------------------------
	.section	.text._Z10CopyKernelILi512ELi1EEvPKvPv,"ax",@progbits
	.align	128
        .global         _Z10CopyKernelILi512ELi1EEvPKvPv
        .type           _Z10CopyKernelILi512ELi1EEvPKvPv,@function
        .size           _Z10CopyKernelILi512ELi1EEvPKvPv,(.L_x_100 - _Z10CopyKernelILi512ELi1EEvPKvPv)
        .other          _Z10CopyKernelILi512ELi1EEvPKvPv,@"STO_CUDA_ENTRY STV_DEFAULT"
_Z10CopyKernelILi512ELi1EEvPKvPv:
.text._Z10CopyKernelILi512ELi1EEvPKvPv:
        /* <DEDUP_REMOVED lines=15> */
.L_x_45:
        /* <DEDUP_REMOVED lines=9> */
.L_x_100:


//--------------------- .text._Z10CopyKernelILi256ELi1EEvPKvPv --------------------------
	.section	.text._Z10CopyKernelILi256ELi1EEvPKvPv,"ax",@progbits
	.align	128
        .global         _Z10CopyKernelILi256ELi1EEvPKvPv
        .type           _Z10CopyKernelILi256ELi1EEvPKvPv,@function
        .size           _Z10CopyKernelILi256ELi1EEvPKvPv,(.L_x_101 - _Z10CopyKernelILi256ELi1EEvPKvPv)
        .other          _Z10CopyKernelILi256ELi1EEvPKvPv,@"STO_CUDA_ENTRY STV_DEFAULT"
_Z10CopyKernelILi256ELi1EEvPKvPv:
.text._Z10CopyKernelILi256ELi1EEvPKvPv:
        /* <DEDUP_REMOVED lines=15> */
.L_x_46:
        /* <DEDUP_REMOVED lines=9> */
.L_x_101:


//--------------------- .text._Z10CopyKernelILi128ELi1EEvPKvPv --------------------------
	.section	.text._Z10CopyKernelILi128ELi1EEvPKvPv,"ax",@progbits
	.align	128
        .global         _Z10CopyKernelILi128ELi1EEvPKvPv
        .type           _Z10CopyKernelILi128ELi1EEvPKvPv,@function
        .size           _Z10CopyKernelILi128ELi1EEvPKvPv,(.L_x_102 - _Z10CopyKernelILi128ELi1EEvPKvPv)
        .other          _Z10CopyKernelILi128ELi1EEvPKvPv,@"STO_CUDA_ENTRY STV_DEFAULT"
_Z10CopyKernelILi128ELi1EEvPKvPv:
.text._Z10CopyKernelILi128ELi1EEvPKvPv:
        /* <DEDUP_REMOVED lines=15> */
.L_x_47:
        /* <DEDUP_REMOVED lines=9> */
.L_x_102:


//--------------------- .text._Z10CopyKernelILi64ELi1EEvPKvPv --------------------------
	.section	.text._Z10CopyKernelILi64ELi1EEvPKvPv,"ax",@progbits
	.align	128
        .global         _Z10CopyKernelILi64ELi1EEvPKvPv
        .type           _Z10CopyKernelILi64ELi1EEvPKvPv,@function
        .size           _Z10CopyKernelILi64ELi1EEvPKvPv,(.L_x_103 - _Z10CopyKernelILi64ELi1EEvPKvPv)
        .other          _Z10CopyKernelILi64ELi1EEvPKvPv,@"STO_CUDA_ENTRY STV_DEFAULT"
_Z10CopyKernelILi64ELi1EEvPKvPv:
.text._Z10CopyKernelILi64ELi1EEvPKvPv:
        /* <DEDUP_REMOVED lines=15> */
.L_x_48:
        /* <DEDUP_REMOVED lines=9> */
.L_x_103:


//--------------------- .text._Z10CopyKernelILi32ELi1EEvPKvPv --------------------------
	.section	.text._Z10CopyKernelILi32ELi1EEvPKvPv,"ax",@progbits
	.align	128
        .global         _Z10CopyKernelILi32ELi1EEvPKvPv
        .type           _Z10CopyKernelILi32ELi1EEvPKvPv,@function
        .size           _Z10CopyKernelILi32ELi1EEvPKvPv,(.L_x_104 - _Z10CopyKernelILi32ELi1EEvPKvPv)
        .other          _Z10CopyKernelILi32ELi1EEvPKvPv,@"STO_CUDA_ENTRY STV_DEFAULT"
_Z10CopyKernelILi32ELi1EEvPKvPv:
.text._Z10CopyKernelILi32ELi1EEvPKvPv:
        /* <DEDUP_REMOVED lines=15> */
.L_x_49:
        /* <DEDUP_REMOVED lines=9> */
.L_x_104:


//--------------------- .text._Z10CopyKernelILi16ELi1EEvPKvPv --------------------------
	.section	.text._Z10CopyKernelILi16ELi1EEvPKvPv,"ax",@progbits
	.align	128
        .global         _Z10CopyKernelILi16ELi1EEvPKvPv
        .type           _Z10CopyKernelILi16ELi1EEvPKvPv,@function
        .size           _Z10CopyKernelILi16ELi1EEvPKvPv,(.L_x_105 - _Z10CopyKernelILi16ELi1EEvPKvPv)
        .other          _Z10CopyKernelILi16ELi1EEvPKvPv,@"STO_CUDA_ENTRY STV_DEFAULT"
_Z10CopyKernelILi16ELi1EEvPKvPv:
.text._Z10CopyKernelILi16ELi1EEvPKvPv:
        /* <DEDUP_REMOVED lines=15> */
.L_x_50:
        /* <DEDUP_REMOVED lines=9> */
.L_x_105:


//--------------------- .text._Z10CopyKernelILi8ELi1EEvPKvPv --------------------------
	.section	.text._Z10CopyKernelILi8ELi1EEvPKvPv,"ax",@progbits
	.align	128
        .global         _Z10CopyKernelILi8ELi1EEvPKvPv
        .type           _Z10CopyKernelILi8ELi1EEvPKvPv,@function
        .size           _Z10CopyKernelILi8ELi1EEvPKvPv,(.L_x_106 - _Z10CopyKernelILi8ELi1EEvPKvPv)
        .other          _Z10CopyKernelILi8ELi1EEvPKvPv,@"STO_CUDA_ENTRY STV_DEFAULT"
_Z10CopyKernelILi8ELi1EEvPKvPv:
.text._Z10CopyKernelILi8ELi1EEvPKvPv:
        /* <DEDUP_REMOVED lines=15> */
.L_x_51:
        /* <DEDUP_REMOVED lines=9> */
.L_x_106:


//--------------------- .text._Z10CopyKernelILi4ELi1EEvPKvPv --------------------------
	.section	.text._Z10CopyKernelILi4ELi1EEvPKvPv,"ax",@progbits
	.align	128
        .global         _Z10CopyKernelILi4ELi1EEvPKvPv
        .type           _Z10CopyKernelILi4ELi1EEvPKvPv,@function
        .size           _Z10CopyKernelILi4ELi1EEvPKvPv,(.L_x_107 - _Z10CopyKernelILi4ELi1EEvPKvPv)
        .other          _Z10CopyKernelILi4ELi1EEvPKvPv,@"STO_CUDA_ENTRY STV_DEFAULT"
_Z10CopyKernelILi4ELi1EEvPKvPv:
.text._Z10CopyKernelILi4ELi1EEvPKvPv:
        /* <DEDUP_REMOVED lines=15> */
.L_x_52:
        /* <DEDUP_REMOVED lines=9> */
.L_x_107:


//--------------------- .text._Z10CopyKernelILi2ELi1EEvPKvPv --------------------------
	.section	.text._Z10CopyKernelILi2ELi1EEvPKvPv,"ax",@progbits
	.align	128
        .global         _Z10CopyKernelILi2ELi1EEvPKvPv
        .type           _Z10CopyKernelILi2ELi1EEvPKvPv,@function
        .size           _Z10CopyKernelILi2ELi1EEvPKvPv,(.L_x_108 - _Z10CopyKernelILi2ELi1EEvPKvPv)
        .other          _Z10CopyKernelILi2ELi1EEvPKvPv,@"STO_CUDA_ENTRY STV_DEFAULT"
_Z10CopyKernelILi2ELi1EEvPKvPv:
.text._Z10CopyKernelILi2ELi1EEvPKvPv:
        /* <DEDUP_REMOVED lines=15> */
.L_x_53:
        /* <DEDUP_REMOVED lines=9> */
.L_x_108:


//--------------------- .text._Z10CopyKernelILi1ELi1EEvPKvPv --------------------------
	.section	.text._Z10CopyKernelILi1ELi1EEvPKvPv,"ax",@progbits
	.align	128
        .global         _Z10CopyKernelILi1ELi1EEvPKvPv
        .type           _Z10CopyKernelILi1ELi1EEvPKvPv,@function
        .size           _Z10CopyKernelILi1ELi1EEvPKvPv,(.L_x_109 - _Z10CopyKernelILi1ELi1EEvPKvPv)
        .other          _Z10CopyKernelILi1ELi1EEvPKvPv,@"STO_CUDA_ENTRY STV_DEFAULT"
_Z10CopyKernelILi1ELi1EEvPKvPv:
.text._Z10CopyKernelILi1ELi1EEvPKvPv:
        /* <DEDUP_REMOVED lines=15> */
.L_x_54:
        /* <DEDUP_REMOVED lines=9> */
.L_x_109:


//--------------------- .nv.shared.reserved.0     --------------------------
	.section	.nv.shared.reserved.0,"aw",@nobits
	.weak		__nv_reservedSMEM_offset_0_alias
	.size		__nv_reservedSMEM_offset_0_alias, 0, 64
	.other		__nv_reservedSMEM_offset_0_alias,@"STO_CUDA_RESERVED_SHARED STV_DEFAULT"
__nv_reservedSMEM_offset_0_alias:
	.zero		0
	.zero		64


//--------------------- .nv.constant0._Z10CopyKernelILi1024ELi16EEvPKvPv --------------------------
	.section	.nv.constant0._Z10CopyKernelILi1024ELi16EEvPKvPv,"a",@progbits
	.sectionflags	@""
	.align	4
.nv.constant0._Z10CopyKernelILi1024ELi16EEvPKvPv:
	.zero		912


//--------------------- .nv.constant0._Z10CopyKernelILi512ELi16EEvPKvPv --------------------------
	.section	.nv.constant0._Z10CopyKernelILi512ELi16EEvPKvPv,"a",@progbits
	.sectionflags	@""
	.align	4
.nv.constant0._Z10CopyKernelILi512ELi16EEvPKvPv:
	.zero		912


//--------------------- .nv.constant0._Z10CopyKernelILi256ELi16EEvPKvPv --------------------------
	.section	.nv.constant0._Z10CopyKernelILi256ELi16EEvPKvPv,"a",@progbits
	.sectionflags	@""
	.align	4
.nv.constant0._Z10CopyKernelILi256ELi16EEvPKvPv:
	.zero		912


//--------------------- .nv.constant0._Z10CopyKernelILi128ELi16EEvPKvPv --------------------------
	.section	.nv.constant0._Z10CopyKernelILi128ELi16EEvPKvPv,"a",@progbits
	.sectionflags	@""
	.align	4
.nv.constant0._Z10CopyKernelILi128ELi16EEvPKvPv:
	.zero		912


//--------------------- .nv.constant0._Z10CopyKernelILi64ELi16EEvPKvPv --------------------------
	.section	.nv.constant0._Z10CopyKernelILi64ELi16EEvPKvPv,"a",@progbits
	.sectionflags	@""
	.align	4
.nv.constant0._Z10CopyKernelILi64ELi16EEvPKvPv:
	.zero		912


//--------------------- .nv.constant0._Z10CopyKernelILi32ELi16EEvPKvPv --------------------------
	.section	.nv.constant0._Z10CopyKernelILi32ELi16EEvPKvPv,"a",@progbits
	.sectionflags	@""
	.align	4
.nv.constant0._Z10CopyKernelILi32ELi16EEvPKvPv:
	.zero		912


//--------------------- .nv.constant0._Z10CopyKernelILi16ELi16EEvPKvPv --------------------------
	.section	.nv.constant0._Z10CopyKernelILi16ELi16EEvPKvPv,"a",@progbits
	.sectionflags	@""
	.align	4
.nv.constant0._Z10CopyKernelILi16ELi16EEvPKvPv:
	.zero		912


//--------------------- .nv.constant0._Z10CopyKernelILi8ELi16EEvPKvPv --------------------------
	.section	.nv.constant0._Z10CopyKernelILi8ELi16EEvPKvPv,"a",@progbits
	.sectionflags	@""
	.align	4
.nv.constant0._Z10CopyKernelILi8ELi16EEvPKvPv:
	.zero		912


//--------------------- .nv.constant0._Z10CopyKernelILi4ELi16EEvPKvPv --------------------------
	.section	.nv.constant0._Z10CopyKernelILi4ELi16EEvPKvPv,"a",@progbits
	.sectionflags	@""
	.align	4
.nv.constant0._Z10CopyKernelILi4ELi16EEvPKvPv:
	.zero		912


//--------------------- .nv.constant0._Z10CopyKernelILi2ELi16EEvPKvPv --------------------------
	.section	.nv.constant0._Z10CopyKernelILi2ELi16EEvPKvPv,"a",@progbits
	.sectionflags	@""
	.align	4
.nv.constant0._Z10CopyKernelILi2ELi16EEvPKvPv:
	.zero		912


//--------------------- .nv.constant0._Z10CopyKernelILi1ELi16EEvPKvPv --------------------------
	.section	.nv.constant0._Z10CopyKernelILi1ELi16EEvPKvPv,"a",@progbits
	.sectionflags	@""
	.align	4
.nv.constant0._Z10CopyKernelILi1ELi16EEvPKvPv:
	.zero		912


//--------------------- .nv.constant0._Z10CopyKernelILi1024ELi8EEvPKvPv --------------------------
	.section	.nv.constant0._Z10CopyKernelILi1024ELi8EEvPKvPv,"a",@progbits
	.sectionflags	@""
	.align	4
.nv.constant0._Z10CopyKernelILi1024ELi8EEvPKvPv:
	.zero		912


//--------------------- .nv.constant0._Z10CopyKernelILi512ELi8EEvPKvPv --------------------------
	.section	.nv.constant0._Z10CopyKernelILi512ELi8EEvPKvPv,"a",@progbits
	.sectionflags	@""
	.align	4
.nv.constant0._Z10CopyKernelILi512ELi8EEvPKvPv:
	.zero		912


//--------------------- .nv.constant0._Z10CopyKernelILi256ELi8EEvPKvPv --------------------------
	.section	.nv.constant0._Z10CopyKernelILi256ELi8EEvPKvPv,"a",@progbits
	.sectionflags	@""
	.align	4
.nv.constant0._Z10CopyKernelILi256ELi8EEvPKvPv:
	.zero		912


//--------------------- .nv.constant0._Z10CopyKernelILi128ELi8EEvPKvPv --------------------------
	.section	.nv.constant0._Z10CopyKernelILi128ELi8EEvPKvPv,"a",@progbits
	.sectionflags	@""
	.align	4
.nv.constant0._Z10CopyKernelILi128ELi8EEvPKvPv:
	.zero		912


//--------------------- .nv.constant0._Z10CopyKernelILi64ELi8EEvPKvPv --------------------------
	.section	.nv.constant0._Z10CopyKernelILi64ELi8EEvPKvPv,"a",@progbits
	.sectionflags	@""
	.align	4
.nv.constant0._Z10CopyKernelILi64ELi8EEvPKvPv:
	.zero		912


//--------------------- .nv.constant0._Z10CopyKernelILi32ELi8EEvPKvPv --------------------------
	.section	.nv.constant0._Z10CopyKernelILi32ELi8EEvPKvPv,"a",@progbits
	.sectionflags	@""
	.align	4
.nv.constant0._Z10CopyKernelILi32ELi8EEvPKvPv:
	.zero		912


//--------------------- .nv.constant0._Z10CopyKernelILi16ELi8EEvPKvPv --------------------------
	.section	.nv.constant0._Z10CopyKernelILi16ELi8EEvPKvPv,"a",@progbits
	.sectionflags	@""
	.align	4
.nv.constant0._Z10CopyKernelILi16ELi8EEvPKvPv:
	.zero		912


//--------------------- .nv.constant0._Z10CopyKernelILi8ELi8EEvPKvPv --------------------------
	.section	.nv.constant0._Z10CopyKernelILi8ELi8EEvPKvPv,"a",@progbits
	.sectionflags	@""
	.align	4
.nv.constant0._Z10CopyKernelILi8ELi8EEvPKvPv:
	.zero		912


//--------------------- .nv.constant0._Z10CopyKernelILi4ELi8EEvPKvPv --------------------------
	.section	.nv.constant0._Z10CopyKernelILi4ELi8EEvPKvPv,"a",@progbits
	.sectionflags	@""
	.align	4
.nv.constant0._Z10CopyKernelILi4ELi8EEvPKvPv:
	.zero		912


//--------------------- .nv.constant0._Z10CopyKernelILi2ELi8EEvPKvPv --------------------------
	.section	.nv.constant0._Z10CopyKernelILi2ELi8EEvPKvPv,"a",@progbits
	.sectionflags	@""
	.align	4
.nv.constant0._Z10CopyKernelILi2ELi8EEvPKvPv:
	.zero		912


//--------------------- .nv.constant0._Z10CopyKernelILi1ELi8EEvPKvPv --------------------------
	.section	.nv.constant0._Z10CopyKernelILi1ELi8EEvPKvPv,"a",@progbits
	.sectionflags	@""
	.align	4
.nv.constant0._Z10CopyKernelILi1ELi8EEvPKvPv:
	.zero		912


//--------------------- .nv.constant0._Z10CopyKernelILi1024ELi4EEvPKvPv --------------------------
	.section	.nv.constant0._Z10CopyKernelILi1024ELi4EEvPKvPv,"a",@progbits
	.sectionflags	@""
	.align	4
.nv.constant0._Z10CopyKernelILi1024ELi4EEvPKvPv:
	.zero		912


//--------------------- .nv.constant0._Z10CopyKernelILi512ELi4EEvPKvPv --------------------------
	.section	.nv.constant0._Z10CopyKernelILi512ELi4EEvPKvPv,"a",@progbits
	.sectionflags	@""
	.align	4
.nv.constant0._Z10CopyKernelILi512ELi4EEvPKvPv:
	.zero		912


//--------------------- .nv.constant0._Z10CopyKernelILi256ELi4EEvPKvPv --------------------------
	.section	.nv.constant0._Z10CopyKernelILi256ELi4EEvPKvPv,"a",@progbits
	.sectionflags	@""
	.align	4
.nv.constant0._Z10CopyKernelILi256ELi4EEvPKvPv:
	.zero		912


//--------------------- .nv.constant0._Z10CopyKernelILi128ELi4EEvPKvPv --------------------------
	.section	.nv.constant0._Z10CopyKernelILi128ELi4EEvPKvPv,"a",@progbits
	.sectionflags	@""
	.align	4
.nv.constant0._Z10CopyKernelILi128ELi4EEvPKvPv:
	.zero		912


//--------------------- .nv.constant0._Z10CopyKernelILi64ELi4EEvPKvPv --------------------------
	.section	.nv.constant0._Z10CopyKernelILi64ELi4EEvPKvPv,"a",@progbits
	.sectionflags	@""
	.align	4
.nv.constant0._Z10CopyKernelILi64ELi4EEvPKvPv:
	.zero		912


//--------------------- .nv.constant0._Z10CopyKernelILi32ELi4EEvPKvPv --------------------------
	.section	.nv.constant0._Z10CopyKernelILi32ELi4EEvPKvPv,"a",@progbits
	.sectionflags	@""
	.align	4
.nv.constant0._Z10CopyKernelILi32ELi4EEvPKvPv:
	.zero		912


//--------------------- .nv.constant0._Z10CopyKernelILi16ELi4EEvPKvPv --------------------------
	.section	.nv.constant0._Z10CopyKernelILi16ELi4EEvPKvPv,"a",@progbits
	.sectionflags	@""
	.align	4
.nv.constant0._Z10CopyKernelILi16ELi4EEvPKvPv:
	.zero		912


//--------------------- .nv.constant0._Z10CopyKernelILi8ELi4EEvPKvPv --------------------------
	.section	.nv.constant0._Z10CopyKernelILi8ELi4EEvPKvPv,"a",@progbits
	.sectionflags	@""
	.align	4
.nv.constant0._Z10CopyKernelILi8ELi4EEvPKvPv:
	.zero		912


//--------------------- .nv.constant0._Z10CopyKernelILi4ELi4EEvPKvPv --------------------------
	.section	.nv.constant0._Z10CopyKernelILi4ELi4EEvPKvPv,"a",@progbits
	.sectionflags	@""
	.align	4
.nv.constant0._Z10CopyKernelILi4ELi4EEvPKvPv:
	.zero		912


//--------------------- .nv.constant0._Z10CopyKernelILi2ELi4EEvPKvPv --------------------------
	.section	.nv.constant0._Z10CopyKernelILi2ELi4EEvPKvPv,"a",@progbits
	.sectionflags	@""
	.align	4
.nv.constant0._Z10CopyKernelILi2ELi4EEvPKvPv:
	.zero		912


//--------------------- .nv.constant0._Z10CopyKernelILi1ELi4EEvPKvPv --------------------------
	.section	.nv.constant0._Z10CopyKernelILi1ELi4EEvPKvPv,"a",@progbits
	.sectionflags	@""
	.align	4
.nv.constant0._Z10CopyKernelILi1ELi4EEvPKvPv:
	.zero		912


//--------------------- .nv.constant0._Z10CopyKernelILi1024ELi2EEvPKvPv --------------------------
	.section	.nv.constant0._Z10CopyKernelILi1024ELi2EEvPKvPv,"a",@progbits
	.sectionflags	@""
	.align	4
.nv.constant0._Z10CopyKernelILi1024ELi2EEvPKvPv:
	.zero		912


//--------------------- .nv.constant0._Z10CopyKernelILi512ELi2EEvPKvPv --------------------------
	.section	.nv.constant0._Z10CopyKernelILi512ELi2EEvPKvPv,"a",@progbits
	.sectionflags	@""
	.align	4
.nv.constant0._Z10CopyKernelILi512ELi2EEvPKvPv:
	.zero		912


//--------------------- .nv.constant0._Z10CopyKernelILi256ELi2EEvPKvPv --------------------------
	.section	.nv.constant0._Z10CopyKernelILi256ELi2EEvPKvPv,"a",@progbits
	.sectionflags	@""
	.align	4
.nv.constant0._Z10CopyKernelILi256ELi2EEvPKvPv:
	.zero		912


//--------------------- .nv.constant0._Z10CopyKernelILi128ELi2EEvPKvPv --------------------------
	.section	.nv.constant0._Z10CopyKernelILi128ELi2EEvPKvPv,"a",@progbits
	.sectionflags	@""
	.align	4
.nv.constant0._Z10CopyKernelILi128ELi2EEvPKvPv:
	.zero		912


//--------------------- .nv.constant0._Z10CopyKernelILi64ELi2EEvPKvPv --------------------------
	.section	.nv.constant0._Z10CopyKernelILi64ELi2EEvPKvPv,"a",@progbits
	.sectionflags	@""
	.align	4
.nv.constant0._Z10CopyKernelILi64ELi2EEvPKvPv:
	.zero		912


//--------------------- .nv.constant0._Z10CopyKernelILi32ELi2EEvPKvPv --------------------------
	.section	.nv.constant0._Z10CopyKernelILi32ELi2EEvPKvPv,"a",@progbits
	.sectionflags	@""
	.align	4
.nv.constant0._Z10CopyKernelILi32ELi2EEvPKvPv:
	.zero		912


//--------------------- .nv.constant0._Z10CopyKernelILi16ELi2EEvPKvPv --------------------------
	.section	.nv.constant0._Z10CopyKernelILi16ELi2EEvPKvPv,"a",@progbits
	.sectionflags	@""
	.align	4
.nv.constant0._Z10CopyKernelILi16ELi2EEvPKvPv:
	.zero		912


//--------------------- .nv.constant0._Z10CopyKernelILi8ELi2EEvPKvPv --------------------------
	.section	.nv.constant0._Z10CopyKernelILi8ELi2EEvPKvPv,"a",@progbits
	.sectionflags	@""
	.align	4
.nv.constant0._Z10CopyKernelILi8ELi2EEvPKvPv:
	.zero		912


//--------------------- .nv.constant0._Z10CopyKernelILi4ELi2EEvPKvPv --------------------------
	.section	.nv.constant0._Z10CopyKernelILi4ELi2EEvPKvPv,"a",@progbits
	.sectionflags	@""
	.align	4
.nv.constant0._Z10CopyKernelILi4ELi2EEvPKvPv:
	.zero		912


//--------------------- .nv.constant0._Z10CopyKernelILi2ELi2EEvPKvPv --------------------------
	.section	.nv.constant0._Z10CopyKernelILi2ELi2EEvPKvPv,"a",@progbits
	.sectionflags	@""
	.align	4
.nv.constant0._Z10CopyKernelILi2ELi2EEvPKvPv:
	.zero		912


//--------------------- .nv.constant0._Z10CopyKernelILi1ELi2EEvPKvPv --------------------------
	.section	.nv.constant0._Z10CopyKernelILi1ELi2EEvPKvPv,"a",@progbits
	.sectionflags	@""
	.align	4
.nv.constant0._Z10CopyKernelILi1ELi2EEvPKvPv:
	.zero		912


//--------------------- .nv.constant0._Z10CopyKernelILi1024ELi1EEvPKvPv --------------------------
	.section	.nv.constant0._Z10CopyKernelILi1024ELi1EEvPKvPv,"a",@progbits
	.sectionflags	@""
	.align	4
.nv.constant0._Z10CopyKernelILi1024ELi1EEvPKvPv:
	.zero		912


//--------------------- .nv.constant0._Z10CopyKernelILi512ELi1EEvPKvPv --------------------------
	.section	.nv.constant0._Z10CopyKernelILi512ELi1EEvPKvPv,"a",@progbits
	.sectionflags	@""
	.align	4
.nv.constant0._Z10CopyKernelILi512ELi1EEvPKvPv:
	.zero		912


//--------------------- .nv.constant0._Z10CopyKernelILi256ELi1EEvPKvPv --------------------------
	.section	.nv.constant0._Z10CopyKernelILi256ELi1EEvPKvPv,"a",@progbits
	.sectionflags	@""
	.align	4
.nv.constant0._Z10CopyKernelILi256ELi1EEvPKvPv:
	.zero		912


//--------------------- .nv.constant0._Z10CopyKernelILi128ELi1EEvPKvPv --------------------------
	.section	.nv.constant0._Z10CopyKernelILi128ELi1EEvPKvPv,"a",@progbits
	.sectionflags	@""
	.align	4
.nv.constant0._Z10CopyKernelILi128ELi1EEvPKvPv:
	.zero		912


//--------------------- .nv.constant0._Z10CopyKernelILi64ELi1EEvPKvPv --------------------------
	.section	.nv.constant0._Z10CopyKernelILi64ELi1EEvPKvPv,"a",@progbits
	.sectionflags	@""
	.align	4
.nv.constant0._Z10CopyKernelILi64ELi1EEvPKvPv:
	.zero		912


//--------------------- .nv.constant0._Z10CopyKernelILi32ELi1EEvPKvPv --------------------------
	.section	.nv.constant0._Z10CopyKernelILi32ELi1EEvPKvPv,"a",@progbits
	.sectionflags	@""
	.align	4
.nv.constant0._Z10CopyKernelILi32ELi1EEvPKvPv:
	.zero		912


//--------------------- .nv.constant0._Z10CopyKernelILi16ELi1EEvPKvPv --------------------------
	.section	.nv.constant0._Z10CopyKernelILi16ELi1EEvPKvPv,"a",@progbits
	.sectionflags	@""
	.align	4
.nv.constant0._Z10CopyKernelILi16ELi1EEvPKvPv:
	.zero		912


//--------------------- .nv.constant0._Z10CopyKernelILi8ELi1EEvPKvPv --------------------------
	.section	.nv.constant0._Z10CopyKernelILi8ELi1EEvPKvPv,"a",@progbits
	.sectionflags	@""
	.align	4
.nv.constant0._Z10CopyKernelILi8ELi1EEvPKvPv:
	.zero		912


//--------------------- .nv.constant0._Z10CopyKernelILi4ELi1EEvPKvPv --------------------------
	.section	.nv.constant0._Z10CopyKernelILi4ELi1EEvPKvPv,"a",@progbits
	.sectionflags	@""
	.align	4
.nv.constant0._Z10CopyKernelILi4ELi1EEvPKvPv:
	.zero		912


//--------------------- .nv.constant0._Z10CopyKernelILi2ELi1EEvPKvPv --------------------------
	.section	.nv.constant0._Z10CopyKernelILi2ELi1EEvPKvPv,"a",@progbits
	.sectionflags	@""
	.align	4
.nv.constant0._Z10CopyKernelILi2ELi1EEvPKvPv:
	.zero		912


//--------------------- .nv.constant0._Z10CopyKernelILi1ELi1EEvPKvPv --------------------------
	.section	.nv.constant0._Z10CopyKernelILi1ELi1EEvPKvPv,"a",@progbits
	.sectionflags	@""
	.align	4
.nv.constant0._Z10CopyKernelILi1ELi1EEvPKvPv:
	.zero		912


//--------------------- SYMBOLS --------------------------

	.type		.nv.reservedSmem.offset0,@object
	.size		.nv.reservedSmem.offset0,0x4
